//
// Generated by NVIDIA NVVM Compiler
//
// Compiler Build ID: CL-36424714
// Cuda compilation tools, release 13.0, V13.0.88
// Based on NVVM 20.0.0
//

.version 9.0
.target sm_100
.address_size 64

	// .globl	_Z12index_shapesPiiS_S_S_S_
// _ZZ12flush_bufferPiRiS_S_E15global_base_idx has been demoted
// _ZZ18flush_buffer_finalPiiS_S_E15global_base_idx has been demoted
// _ZZ12index_shapesPiiS_S_S_S_E6s_ones has been demoted
// _ZZ12index_shapesPiiS_S_S_S_E6s_twos has been demoted
// _ZZ12index_shapesPiiS_S_S_S_E10s_num_ones has been demoted
// _ZZ12index_shapesPiiS_S_S_S_E10s_num_twos has been demoted
// _ZZ13min_distancesPiS_iiiP9MinResultE4smem has been demoted
// _ZZ13min_distancesPiS_iiiP9MinResultE6s_b_xs has been demoted

.visible .entry _Z12index_shapesPiiS_S_S_S_(
	.param .u64 .ptr .align 1 _Z12index_shapesPiiS_S_S_S__param_0,
	.param .u32 _Z12index_shapesPiiS_S_S_S__param_1,
	.param .u64 .ptr .align 1 _Z12index_shapesPiiS_S_S_S__param_2,
	.param .u64 .ptr .align 1 _Z12index_shapesPiiS_S_S_S__param_3,
	.param .u64 .ptr .align 1 _Z12index_shapesPiiS_S_S_S__param_4,
	.param .u64 .ptr .align 1 _Z12index_shapesPiiS_S_S_S__param_5
)
{
	.reg .pred 	%p<31>;
	.reg .b32 	%r<99>;
	.reg .b64 	%rd<21>;
	// demoted variable
	.shared .align 4 .u32 _ZZ12flush_bufferPiRiS_S_E15global_base_idx;
	// demoted variable
	.shared .align 4 .u32 _ZZ18flush_buffer_finalPiiS_S_E15global_base_idx;
	// demoted variable
	.shared .align 4 .b8 _ZZ12index_shapesPiiS_S_S_S_E6s_ones[8192];
	// demoted variable
	.shared .align 4 .b8 _ZZ12index_shapesPiiS_S_S_S_E6s_twos[8192];
	// demoted variable
	.shared .align 4 .u32 _ZZ12index_shapesPiiS_S_S_S_E10s_num_ones;
	// demoted variable
	.shared .align 4 .u32 _ZZ12index_shapesPiiS_S_S_S_E10s_num_twos;
	ld.param.u64 	%rd6, [_Z12index_shapesPiiS_S_S_S__param_0];
	ld.param.u32 	%r38, [_Z12index_shapesPiiS_S_S_S__param_1];
	ld.param.u64 	%rd7, [_Z12index_shapesPiiS_S_S_S__param_2];
	ld.param.u64 	%rd8, [_Z12index_shapesPiiS_S_S_S__param_3];
	ld.param.u64 	%rd9, [_Z12index_shapesPiiS_S_S_S__param_4];
	ld.param.u64 	%rd10, [_Z12index_shapesPiiS_S_S_S__param_5];
	cvta.to.global.u64 	%rd1, %rd9;
	cvta.to.global.u64 	%rd2, %rd10;
	cvta.to.global.u64 	%rd3, %rd7;
	cvta.to.global.u64 	%rd4, %rd8;
	mov.u32 	%r98, %tid.x;
	setp.ne.s32 	%p1, %r98, 0;
	@%p1 bra 	$L__BB0_2;
	mov.b32 	%r39, 0;
	st.shared.u32 	[_ZZ12index_shapesPiiS_S_S_S_E10s_num_ones], %r39;
	st.shared.u32 	[_ZZ12index_shapesPiiS_S_S_S_E10s_num_twos], %r39;
$L__BB0_2:
	bar.sync 	0;
	mov.u32 	%r40, %ctaid.x;
	mov.u32 	%r2, %ntid.x;
	mul.lo.s32 	%r90, %r40, %r2;
	setp.ge.s32 	%p2, %r90, %r38;
	@%p2 bra 	$L__BB0_38;
	mov.u32 	%r41, %nctaid.x;
	mul.lo.s32 	%r4, %r41, %r2;
	shl.b32 	%r42, %r98, 2;
	mov.u32 	%r43, _ZZ12index_shapesPiiS_S_S_S_E6s_ones;
	add.s32 	%r5, %r43, %r42;
	shl.b32 	%r6, %r2, 2;
	cvta.to.global.u64 	%rd5, %rd6;
$L__BB0_4:
	add.s32 	%r8, %r90, %r98;
	setp.ge.s32 	%p3, %r8, %r38;
	mov.b32 	%r44, -1;
	mov.u32 	%r91, %r44;
	mov.u32 	%r92, %r44;
	@%p3 bra 	$L__BB0_11;
	mul.wide.s32 	%rd11, %r8, 4;
	add.s64 	%rd12, %rd5, %rd11;
	ld.global.u32 	%r46, [%rd12];
	setp.eq.s32 	%p4, %r46, 2;
	@%p4 bra 	$L__BB0_9;
	setp.ne.s32 	%p5, %r46, 1;
	mov.u32 	%r91, %r44;
	mov.u32 	%r92, %r44;
	@%p5 bra 	$L__BB0_11;
	atom.shared.add.u32 	%r91, [_ZZ12index_shapesPiiS_S_S_S_E10s_num_ones], 1;
	setp.gt.s32 	%p7, %r91, 2047;
	mov.u32 	%r92, %r44;
	@%p7 bra 	$L__BB0_11;
	shl.b32 	%r54, %r91, 2;
	add.s32 	%r56, %r43, %r54;
	st.shared.u32 	[%r56], %r8;
	mov.u32 	%r92, %r44;
	bra.uni 	$L__BB0_11;
$L__BB0_9:
	atom.shared.add.u32 	%r92, [_ZZ12index_shapesPiiS_S_S_S_E10s_num_twos], 1;
	setp.gt.s32 	%p6, %r92, 2047;
	mov.u32 	%r91, %r44;
	@%p6 bra 	$L__BB0_11;
	shl.b32 	%r49, %r92, 2;
	mov.u32 	%r50, _ZZ12index_shapesPiiS_S_S_S_E6s_twos;
	add.s32 	%r51, %r50, %r49;
	st.shared.u32 	[%r51], %r8;
	mov.u32 	%r91, %r44;
$L__BB0_11:
	bar.sync 	0;
	ld.shared.u32 	%r13, [_ZZ12index_shapesPiiS_S_S_S_E10s_num_ones];
	setp.lt.s32 	%p8, %r13, 2048;
	ld.shared.u32 	%r14, [_ZZ12index_shapesPiiS_S_S_S_E10s_num_twos];
	@%p8 bra 	$L__BB0_22;
	setp.ne.s32 	%p9, %r98, 0;
	@%p9 bra 	$L__BB0_14;
	atom.global.add.u32 	%r57, [%rd4], 2048;
	st.shared.u32 	[_ZZ12flush_bufferPiRiS_S_E15global_base_idx], %r57;
$L__BB0_14:
	bar.sync 	0;
	setp.le.s32 	%p10, %r13, %r98;
	@%p10 bra 	$L__BB0_17;
	ld.shared.u32 	%r58, [_ZZ12flush_bufferPiRiS_S_E15global_base_idx];
	add.s32 	%r94, %r98, %r58;
	mov.u32 	%r93, %r5;
	mov.u32 	%r95, %r98;
$L__BB0_16:
	mul.wide.s32 	%rd13, %r94, 4;
	add.s64 	%rd14, %rd3, %rd13;
	ld.shared.u32 	%r59, [%r93];
	st.global.u32 	[%rd14], %r59;
	add.s32 	%r95, %r95, %r2;
	add.s32 	%r94, %r94, %r2;
	add.s32 	%r93, %r93, %r6;
	setp.lt.u32 	%p11, %r95, 2048;
	@%p11 bra 	$L__BB0_16;
$L__BB0_17:
	setp.ne.s32 	%p12, %r98, 0;
	bar.sync 	0;
	@%p12 bra 	$L__BB0_21;
	ld.shared.u32 	%r22, [_ZZ12index_shapesPiiS_S_S_S_E10s_num_ones];
	setp.lt.s32 	%p13, %r22, 2049;
	@%p13 bra 	$L__BB0_20;
	add.s32 	%r61, %r22, -2048;
	st.shared.u32 	[_ZZ12index_shapesPiiS_S_S_S_E10s_num_ones], %r61;
	bra.uni 	$L__BB0_21;
$L__BB0_20:
	mov.b32 	%r60, 0;
	st.shared.u32 	[_ZZ12index_shapesPiiS_S_S_S_E10s_num_ones], %r60;
$L__BB0_21:
	bar.sync 	0;
$L__BB0_22:
	setp.lt.s32 	%p14, %r14, 2048;
	@%p14 bra 	$L__BB0_33;
	setp.ne.s32 	%p15, %r98, 0;
	ld.shared.u32 	%r23, [_ZZ12index_shapesPiiS_S_S_S_E10s_num_twos];
	min.s32 	%r24, %r23, 2048;
	@%p15 bra 	$L__BB0_25;
	atom.global.add.u32 	%r62, [%rd2], %r24;
	st.shared.u32 	[_ZZ12flush_bufferPiRiS_S_E15global_base_idx], %r62;
$L__BB0_25:
	bar.sync 	0;
	setp.le.s32 	%p16, %r23, %r98;
	@%p16 bra 	$L__BB0_28;
	ld.shared.u32 	%r25, [_ZZ12flush_bufferPiRiS_S_E15global_base_idx];
	mov.u32 	%r96, %r98;
$L__BB0_27:
	shl.b32 	%r63, %r96, 2;
	mov.u32 	%r64, _ZZ12index_shapesPiiS_S_S_S_E6s_twos;
	add.s32 	%r65, %r64, %r63;
	ld.shared.u32 	%r66, [%r65];
	add.s32 	%r67, %r25, %r96;
	mul.wide.s32 	%rd15, %r67, 4;
	add.s64 	%rd16, %rd1, %rd15;
	st.global.u32 	[%rd16], %r66;
	add.s32 	%r96, %r96, %r2;
	setp.lt.s32 	%p17, %r96, %r24;
	@%p17 bra 	$L__BB0_27;
$L__BB0_28:
	setp.ne.s32 	%p18, %r98, 0;
	bar.sync 	0;
	@%p18 bra 	$L__BB0_32;
	ld.shared.u32 	%r28, [_ZZ12index_shapesPiiS_S_S_S_E10s_num_twos];
	setp.lt.s32 	%p19, %r28, 2049;
	@%p19 bra 	$L__BB0_31;
	add.s32 	%r69, %r28, -2048;
	st.shared.u32 	[_ZZ12index_shapesPiiS_S_S_S_E10s_num_twos], %r69;
	bra.uni 	$L__BB0_32;
$L__BB0_31:
	mov.b32 	%r68, 0;
	st.shared.u32 	[_ZZ12index_shapesPiiS_S_S_S_E10s_num_twos], %r68;
$L__BB0_32:
	bar.sync 	0;
$L__BB0_33:
	min.s32 	%r70, %r91, %r13;
	setp.lt.s32 	%p20, %r70, 2048;
	@%p20 bra 	$L__BB0_35;
	shl.b32 	%r71, %r91, 2;
	add.s32 	%r73, %r43, %r71;
	st.shared.u32 	[%r73+-8192], %r8;
$L__BB0_35:
	min.s32 	%r74, %r92, %r14;
	setp.lt.s32 	%p21, %r74, 2048;
	@%p21 bra 	$L__BB0_37;
	shl.b32 	%r75, %r92, 2;
	mov.u32 	%r76, _ZZ12index_shapesPiiS_S_S_S_E6s_twos;
	add.s32 	%r77, %r76, %r75;
	st.shared.u32 	[%r77+-8192], %r8;
$L__BB0_37:
	bar.sync 	0;
	add.s32 	%r90, %r90, %r4;
	setp.lt.s32 	%p22, %r90, %r38;
	@%p22 bra 	$L__BB0_4;
$L__BB0_38:
	ld.shared.u32 	%r30, [_ZZ12index_shapesPiiS_S_S_S_E10s_num_ones];
	setp.lt.s32 	%p23, %r30, 1;
	@%p23 bra 	$L__BB0_44;
	setp.ne.s32 	%p24, %r98, 0;
	@%p24 bra 	$L__BB0_41;
	atom.global.add.u32 	%r78, [%rd4], %r30;
	st.shared.u32 	[_ZZ18flush_buffer_finalPiiS_S_E15global_base_idx], %r78;
$L__BB0_41:
	bar.sync 	0;
	setp.ge.s32 	%p25, %r98, %r30;
	@%p25 bra 	$L__BB0_44;
	ld.shared.u32 	%r31, [_ZZ18flush_buffer_finalPiiS_S_E15global_base_idx];
	mov.u32 	%r80, _ZZ12index_shapesPiiS_S_S_S_E6s_ones;
	mov.u32 	%r97, %r98;
$L__BB0_43:
	shl.b32 	%r79, %r97, 2;
	add.s32 	%r81, %r80, %r79;
	ld.shared.u32 	%r82, [%r81];
	add.s32 	%r83, %r31, %r97;
	mul.wide.s32 	%rd17, %r83, 4;
	add.s64 	%rd18, %rd3, %rd17;
	st.global.u32 	[%rd18], %r82;
	add.s32 	%r97, %r97, %r2;
	setp.lt.s32 	%p26, %r97, %r30;
	@%p26 bra 	$L__BB0_43;
$L__BB0_44:
	ld.shared.u32 	%r34, [_ZZ12index_shapesPiiS_S_S_S_E10s_num_twos];
	setp.lt.s32 	%p27, %r34, 1;
	@%p27 bra 	$L__BB0_50;
	setp.ne.s32 	%p28, %r98, 0;
	@%p28 bra 	$L__BB0_47;
	atom.global.add.u32 	%r84, [%rd2], %r34;
	st.shared.u32 	[_ZZ18flush_buffer_finalPiiS_S_E15global_base_idx], %r84;
$L__BB0_47:
	bar.sync 	0;
	setp.ge.s32 	%p29, %r98, %r34;
	@%p29 bra 	$L__BB0_50;
	ld.shared.u32 	%r35, [_ZZ18flush_buffer_finalPiiS_S_E15global_base_idx];
	mov.u32 	%r86, _ZZ12index_shapesPiiS_S_S_S_E6s_twos;
$L__BB0_49:
	shl.b32 	%r85, %r98, 2;
	add.s32 	%r87, %r86, %r85;
	ld.shared.u32 	%r88, [%r87];
	add.s32 	%r89, %r35, %r98;
	mul.wide.s32 	%rd19, %r89, 4;
	add.s64 	%rd20, %rd1, %rd19;
	st.global.u32 	[%rd20], %r88;
	add.s32 	%r98, %r98, %r2;
	setp.lt.s32 	%p30, %r98, %r34;
	@%p30 bra 	$L__BB0_49;
$L__BB0_50:
	ret;

}
	// .globl	_Z13min_distancesPiS_iiiP9MinResult
.visible .entry _Z13min_distancesPiS_iiiP9MinResult(
	.param .u64 .ptr .align 1 _Z13min_distancesPiS_iiiP9MinResult_param_0,
	.param .u64 .ptr .align 1 _Z13min_distancesPiS_iiiP9MinResult_param_1,
	.param .u32 _Z13min_distancesPiS_iiiP9MinResult_param_2,
	.param .u32 _Z13min_distancesPiS_iiiP9MinResult_param_3,
	.param .u32 _Z13min_distancesPiS_iiiP9MinResult_param_4,
	.param .u64 .ptr .align 1 _Z13min_distancesPiS_iiiP9MinResult_param_5
)
{
	.reg .pred 	%p<56>;
	.reg .b32 	%r<154>;
	.reg .b64 	%rd<13>;
	// demoted variable
	.shared .align 4 .b8 _ZZ13min_distancesPiS_iiiP9MinResultE4smem[2048];
	// demoted variable
	.shared .align 4 .b8 _ZZ13min_distancesPiS_iiiP9MinResultE6s_b_xs[2048];
	ld.param.u64 	%rd2, [_Z13min_distancesPiS_iiiP9MinResult_param_0];
	ld.param.u64 	%rd3, [_Z13min_distancesPiS_iiiP9MinResult_param_1];
	ld.param.u32 	%r50, [_Z13min_distancesPiS_iiiP9MinResult_param_2];
	ld.param.u32 	%r51, [_Z13min_distancesPiS_iiiP9MinResult_param_3];
	ld.param.u32 	%r52, [_Z13min_distancesPiS_iiiP9MinResult_param_4];
	ld.param.u64 	%rd4, [_Z13min_distancesPiS_iiiP9MinResult_param_5];
	mov.u32 	%r1, %tid.x;
	mov.u32 	%r2, %ntid.x;
	mov.u32 	%r3, %ctaid.x;
	mad.lo.s32 	%r4, %r2, %r3, %r1;
	setp.ge.s32 	%p1, %r4, %r50;
	@%p1 bra 	$L__BB1_2;
	cvta.to.global.u64 	%rd5, %rd2;
	mul.wide.s32 	%rd6, %r4, 4;
	add.s64 	%rd7, %rd5, %rd6;
	ld.global.u32 	%r136, [%rd7];
	rem.s32 	%r137, %r136, %r52;
$L__BB1_2:
	add.s32 	%r56, %r2, %r51;
	add.s32 	%r9, %r56, -1;
	setp.gt.u32 	%p2, %r2, %r9;
	mov.b32 	%r148, 2147483647;
	mov.b32 	%r147, -1;
	@%p2 bra 	$L__BB1_11;
	shl.b32 	%r60, %r1, 2;
	mov.u32 	%r61, _ZZ13min_distancesPiS_iiiP9MinResultE4smem;
	add.s32 	%r10, %r61, %r60;
	mov.u32 	%r62, _ZZ13min_distancesPiS_iiiP9MinResultE6s_b_xs;
	add.s32 	%r11, %r62, %r60;
	div.u32 	%r63, %r9, %r2;
	max.u32 	%r12, %r63, 1;
	neg.s32 	%r13, %r51;
	cvta.to.global.u64 	%rd1, %rd3;
	mov.b32 	%r147, -1;
	mov.b32 	%r148, 2147483647;
	mov.b32 	%r138, 0;
$L__BB1_4:
	mul.lo.s32 	%r17, %r138, %r2;
	add.s32 	%r18, %r17, %r1;
	setp.ge.s32 	%p3, %r18, %r51;
	@%p3 bra 	$L__BB1_6;
	mul.wide.s32 	%rd8, %r18, 4;
	add.s64 	%rd9, %rd1, %rd8;
	ld.global.u32 	%r65, [%rd9];
	st.shared.u32 	[%r10], %r65;
	rem.s32 	%r66, %r65, %r52;
	st.shared.u32 	[%r11], %r66;
	bra.uni 	$L__BB1_7;
$L__BB1_6:
	mov.b32 	%r64, -1;
	st.shared.u32 	[%r10], %r64;
$L__BB1_7:
	setp.ge.s32 	%p4, %r4, %r50;
	bar.sync 	0;
	setp.eq.s32 	%p5, %r17, %r51;
	or.pred  	%p6, %p4, %p5;
	@%p6 bra 	$L__BB1_10;
	add.s32 	%r143, %r13, %r17;
	mov.b32 	%r144, 1;
	mov.u32 	%r141, %r61;
	mov.u32 	%r142, %r62;
$L__BB1_9:
	add.s32 	%r70, %r144, -1;
	ld.shared.u32 	%r71, [%r141];
	ld.shared.u32 	%r72, [%r142];
	sub.s32 	%r73, %r72, %r137;
	mul.lo.s32 	%r74, %r73, %r73;
	setp.lt.s32 	%p7, %r74, %r148;
	selp.b32 	%r147, %r71, %r147, %p7;
	min.s32 	%r148, %r74, %r148;
	setp.lt.u32 	%p8, %r70, 511;
	add.s32 	%r143, %r143, 1;
	setp.ne.s32 	%p9, %r143, 0;
	add.s32 	%r144, %r144, 1;
	add.s32 	%r142, %r142, 4;
	add.s32 	%r141, %r141, 4;
	and.pred  	%p10, %p8, %p9;
	@%p10 bra 	$L__BB1_9;
$L__BB1_10:
	bar.sync 	0;
	add.s32 	%r138, %r138, 1;
	setp.ne.s32 	%p11, %r138, %r12;
	@%p11 bra 	$L__BB1_4;
$L__BB1_11:
	and.b32  	%r37, %r1, 31;
	shfl.sync.down.b32	%r75|%p12, %r148, 16, 31, -1;
	shfl.sync.down.b32	%r76|%p13, %r136, 16, 31, -1;
	shfl.sync.down.b32	%r77|%p14, %r147, 16, 31, -1;
	setp.lt.s32 	%p15, %r75, %r148;
	selp.b32 	%r78, %r77, %r147, %p15;
	selp.b32 	%r79, %r76, %r136, %p15;
	min.s32 	%r80, %r75, %r148;
	shfl.sync.down.b32	%r81|%p16, %r80, 8, 31, -1;
	shfl.sync.down.b32	%r82|%p17, %r79, 8, 31, -1;
	shfl.sync.down.b32	%r83|%p18, %r78, 8, 31, -1;
	setp.lt.s32 	%p19, %r81, %r80;
	selp.b32 	%r84, %r83, %r78, %p19;
	selp.b32 	%r85, %r82, %r79, %p19;
	min.s32 	%r86, %r81, %r80;
	shfl.sync.down.b32	%r87|%p20, %r86, 4, 31, -1;
	shfl.sync.down.b32	%r88|%p21, %r85, 4, 31, -1;
	shfl.sync.down.b32	%r89|%p22, %r84, 4, 31, -1;
	setp.lt.s32 	%p23, %r87, %r86;
	selp.b32 	%r90, %r89, %r84, %p23;
	selp.b32 	%r91, %r88, %r85, %p23;
	min.s32 	%r92, %r87, %r86;
	shfl.sync.down.b32	%r93|%p24, %r92, 2, 31, -1;
	shfl.sync.down.b32	%r94|%p25, %r91, 2, 31, -1;
	shfl.sync.down.b32	%r95|%p26, %r90, 2, 31, -1;
	setp.lt.s32 	%p27, %r93, %r92;
	selp.b32 	%r96, %r95, %r90, %p27;
	selp.b32 	%r97, %r94, %r91, %p27;
	min.s32 	%r98, %r93, %r92;
	shfl.sync.down.b32	%r99|%p28, %r98, 1, 31, -1;
	shfl.sync.down.b32	%r100|%p29, %r97, 1, 31, -1;
	shfl.sync.down.b32	%r101|%p30, %r96, 1, 31, -1;
	setp.lt.s32 	%p31, %r99, %r98;
	selp.b32 	%r151, %r101, %r96, %p31;
	selp.b32 	%r152, %r100, %r97, %p31;
	min.s32 	%r40, %r99, %r98;
	setp.ne.s32 	%p32, %r37, 0;
	@%p32 bra 	$L__BB1_13;
	shr.u32 	%r102, %r1, 5;
	mov.u32 	%r103, _ZZ13min_distancesPiS_iiiP9MinResultE4smem;
	mad.lo.s32 	%r104, %r102, 12, %r103;
	st.shared.u32 	[%r104], %r40;
	st.shared.u32 	[%r104+4], %r152;
	st.shared.u32 	[%r104+8], %r151;
$L__BB1_13:
	bar.sync 	0;
	setp.gt.u32 	%p33, %r1, 31;
	@%p33 bra 	$L__BB1_18;
	shr.u32 	%r106, %r2, 5;
	setp.ge.u32 	%p34, %r1, %r106;
	mov.b32 	%r153, 2147483647;
	@%p34 bra 	$L__BB1_16;
	mov.u32 	%r107, _ZZ13min_distancesPiS_iiiP9MinResultE4smem;
	mad.lo.s32 	%r108, %r37, 12, %r107;
	ld.shared.u32 	%r153, [%r108];
	ld.shared.u32 	%r152, [%r108+4];
	ld.shared.u32 	%r151, [%r108+8];
$L__BB1_16:
	shfl.sync.down.b32	%r109|%p35, %r153, 16, 31, -1;
	shfl.sync.down.b32	%r110|%p36, %r152, 16, 31, -1;
	shfl.sync.down.b32	%r111|%p37, %r151, 16, 31, -1;
	setp.lt.s32 	%p38, %r109, %r153;
	selp.b32 	%r112, %r111, %r151, %p38;
	selp.b32 	%r113, %r110, %r152, %p38;
	min.s32 	%r114, %r109, %r153;
	shfl.sync.down.b32	%r115|%p39, %r114, 8, 31, -1;
	shfl.sync.down.b32	%r116|%p40, %r113, 8, 31, -1;
	shfl.sync.down.b32	%r117|%p41, %r112, 8, 31, -1;
	setp.lt.s32 	%p42, %r115, %r114;
	selp.b32 	%r118, %r117, %r112, %p42;
	selp.b32 	%r119, %r116, %r113, %p42;
	min.s32 	%r120, %r115, %r114;
	shfl.sync.down.b32	%r121|%p43, %r120, 4, 31, -1;
	shfl.sync.down.b32	%r122|%p44, %r119, 4, 31, -1;
	shfl.sync.down.b32	%r123|%p45, %r118, 4, 31, -1;
	setp.lt.s32 	%p46, %r121, %r120;
	selp.b32 	%r124, %r123, %r118, %p46;
	selp.b32 	%r125, %r122, %r119, %p46;
	min.s32 	%r126, %r121, %r120;
	shfl.sync.down.b32	%r127|%p47, %r126, 2, 31, -1;
	shfl.sync.down.b32	%r128|%p48, %r125, 2, 31, -1;
	shfl.sync.down.b32	%r129|%p49, %r124, 2, 31, -1;
	setp.lt.s32 	%p50, %r127, %r126;
	selp.b32 	%r130, %r129, %r124, %p50;
	selp.b32 	%r131, %r128, %r125, %p50;
	min.s32 	%r132, %r127, %r126;
	shfl.sync.down.b32	%r133|%p51, %r132, 1, 31, -1;
	shfl.sync.down.b32	%r134|%p52, %r131, 1, 31, -1;
	shfl.sync.down.b32	%r135|%p53, %r130, 1, 31, -1;
	setp.lt.s32 	%p54, %r133, %r132;
	selp.b32 	%r47, %r135, %r130, %p54;
	selp.b32 	%r48, %r134, %r131, %p54;
	min.s32 	%r49, %r133, %r132;
	setp.ne.s32 	%p55, %r1, 0;
	@%p55 bra 	$L__BB1_18;
	cvta.to.global.u64 	%rd10, %rd4;
	mul.wide.u32 	%rd11, %r3, 12;
	add.s64 	%rd12, %rd10, %rd11;
	st.global.u32 	[%rd12], %r49;
	st.global.u32 	[%rd12+4], %r48;
	st.global.u32 	[%rd12+8], %r47;
$L__BB1_18:
	ret;

}


// ===== COMPILED SASS (sm_100) =====

	.target	sm_100

	.elftype	@"ET_EXEC"


//--------------------- .note.nv.tkinfo           --------------------------
	.section	.note.nv.tkinfo,"",@"SHT_NOTE"
	.sectionflags	@"SHF_NOTE_NV_TKINFO"
	.tkinfo
        /*0018*/ 	.word	0x00000002
        /*0030*/ 	.string	""
        /*0030*/ 	.string	"ptxas"
        /*0030*/ 	.string	"Cuda compilation tools, release 13.0, V13.0.88"
        /*0030*/ 	.string	"Build cuda_13.0.r13.0/compiler.36424714_0"
        /*0030*/ 	.string	"-arch sm_100 -m 64 "



//--------------------- .note.nv.cuinfo           --------------------------
	.section	.note.nv.cuinfo,"",@"SHT_NOTE"
	.sectionflags	@"SHF_NOTE_NV_CUINFO"
        /*0018*/ 	.short	0x0002
        /*001a*/ 	.short	0x0064
        /*001c*/ 	.short	0x0082
	.zero		2


//--------------------- .nv.info                  --------------------------
	.section	.nv.info,"",@"SHT_CUDA_INFO"
	.align	4


	//----- nvinfo : EIATTR_REGCOUNT
	.align		4
        /*0000*/ 	.byte	0x04, 0x2f
        /*0002*/ 	.short	(.L_1 - .L_0)
	.align		4
.L_0:
        /*0004*/ 	.word	index@(_Z12index_shapesPiiS_S_S_S_)
        /*0008*/ 	.word	0x0000001c


	//----- nvinfo : EIATTR_FRAME_SIZE
	.align		4
.L_1:
        /*000c*/ 	.byte	0x04, 0x11
        /*000e*/ 	.short	(.L_3 - .L_2)
	.align		4
.L_2:
        /*0010*/ 	.word	index@(_Z12index_shapesPiiS_S_S_S_)
        /*0014*/ 	.word	0x00000000


	//----- nvinfo : EIATTR_REGCOUNT
	.align		4
.L_3:
        /*0018*/ 	.byte	0x04, 0x2f
        /*001a*/ 	.short	(.L_5 - .L_4)
	.align		4
.L_4:
        /*001c*/ 	.word	index@(_Z13min_distancesPiS_iiiP9MinResult)
        /*0020*/ 	.word	0x00000018


	//----- nvinfo : EIATTR_FRAME_SIZE
	.align		4
.L_5:
        /*0024*/ 	.byte	0x04, 0x11
        /*0026*/ 	.short	(.L_7 - .L_6)
	.align		4
.L_6:
        /*0028*/ 	.word	index@(_Z13min_distancesPiS_iiiP9MinResult)
        /*002c*/ 	.word	0x00000000


	//----- nvinfo : EIATTR_MIN_STACK_SIZE
	.align		4
.L_7:
        /*0030*/ 	.byte	0x04, 0x12
        /*0032*/ 	.short	(.L_9 - .L_8)
	.align		4
.L_8:
        /*0034*/ 	.word	index@(_Z13min_distancesPiS_iiiP9MinResult)
        /*0038*/ 	.word	0x00000000


	//----- nvinfo : EIATTR_MIN_STACK_SIZE
	.align		4
.L_9:
        /*003c*/ 	.byte	0x04, 0x12
        /*003e*/ 	.short	(.L_11 - .L_10)
	.align		4
.L_10:
        /*0040*/ 	.word	index@(_Z12index_shapesPiiS_S_S_S_)
        /*0044*/ 	.word	0x00000000
.L_11:


//--------------------- .nv.compat                --------------------------
	.section	.nv.compat,"",@"SHT_CUDA_COMPAT_INFO"
	.align	4
        /*0000*/ 	.byte	0x02, 0x09, 0x00, 0x00, 0x02, 0x02, 0x01, 0x00, 0x02, 0x05, 0x05, 0x00, 0x03, 0x07, 0x01, 0x01
        /*0010*/ 	.byte	0x02, 0x03, 0x00, 0x00, 0x02, 0x06, 0x01, 0x00, 0x04, 0x0b, 0x08, 0x00, 0x09, 0x00, 0x00, 0x00
        /*0020*/ 	.byte	0x00, 0x00, 0x00, 0x00


//--------------------- .nv.info._Z13min_distancesPiS_iiiP9MinResult --------------------------
	.section	.nv.info._Z13min_distancesPiS_iiiP9MinResult,"",@"SHT_CUDA_INFO"
	.sectionflags	@""
	.align	4


	//----- nvinfo : EIATTR_CUDA_API_VERSION
	.align		4
        /*0000*/ 	.byte	0x04, 0x37
        /*0002*/ 	.short	(.L_13 - .L_12)
.L_12:
        /*0004*/ 	.word	0x00000082


	//----- nvinfo : EIATTR_KPARAM_INFO
	.align		4
.L_13:
        /*0008*/ 	.byte	0x04, 0x17
        /*000a*/ 	.short	(.L_15 - .L_14)
.L_14:
        /*000c*/ 	.word	0x00000000
        /*0010*/ 	.short	0x0005
        /*0012*/ 	.short	0x0020
        /*0014*/ 	.byte	0x00, 0xf5, 0x21, 0x00


	//----- nvinfo : EIATTR_KPARAM_INFO
	.align		4
.L_15:
        /*0018*/ 	.byte	0x04, 0x17
        /*001a*/ 	.short	(.L_17 - .L_16)
.L_16:
        /*001c*/ 	.word	0x00000000
        /*0020*/ 	.short	0x0004
        /*0022*/ 	.short	0x0018
        /*0024*/ 	.byte	0x00, 0xf0, 0x11, 0x00


	//----- nvinfo : EIATTR_KPARAM_INFO
	.align		4
.L_17:
        /*0028*/ 	.byte	0x04, 0x17
        /*002a*/ 	.short	(.L_19 - .L_18)
.L_18:
        /*002c*/ 	.word	0x00000000
        /*0030*/ 	.short	0x0003
        /*0032*/ 	.short	0x0014
        /*0034*/ 	.byte	0x00, 0xf0, 0x11, 0x00


	//----- nvinfo : EIATTR_KPARAM_INFO
	.align		4
.L_19:
        /*0038*/ 	.byte	0x04, 0x17
        /*003a*/ 	.short	(.L_21 - .L_20)
.L_20:
        /*003c*/ 	.word	0x00000000
        /*0040*/ 	.short	0x0002
        /*0042*/ 	.short	0x0010
        /*0044*/ 	.byte	0x00, 0xf0, 0x11, 0x00


	//----- nvinfo : EIATTR_KPARAM_INFO
	.align		4
.L_21:
        /*0048*/ 	.byte	0x04, 0x17
        /*004a*/ 	.short	(.L_23 - .L_22)
.L_22:
        /*004c*/ 	.word	0x00000000
        /*0050*/ 	.short	0x0001
        /*0052*/ 	.short	0x0008
        /*0054*/ 	.byte	0x00, 0xf5, 0x21, 0x00


	//----- nvinfo : EIATTR_KPARAM_INFO
	.align		4
.L_23:
        /*0058*/ 	.byte	0x04, 0x17
        /*005a*/ 	.short	(.L_25 - .L_24)
.L_24:
        /*005c*/ 	.word	0x00000000
        /*0060*/ 	.short	0x0000
        /*0062*/ 	.short	0x0000
        /*0064*/ 	.byte	0x00, 0xf5, 0x21, 0x00


	//----- nvinfo : EIATTR_SPARSE_MMA_MASK
	.align		4
.L_25:
        /*0068*/ 	.byte	0x03, 0x50
        /*006a*/ 	.short	0x0000


	//----- nvinfo : EIATTR_MAXREG_COUNT
	.align		4
        /*006c*/ 	.byte	0x03, 0x1b
        /*006e*/ 	.short	0x00ff


	//----- nvinfo : EIATTR_NUM_BARRIERS
	.align		4
        /*0070*/ 	.byte	0x02, 0x4c
        /*0072*/ 	.byte	0x01
	.zero		1


	//----- nvinfo : EIATTR_MERCURY_ISA_VERSION
	.align		4
        /*0074*/ 	.byte	0x03, 0x5f
        /*0076*/ 	.short	0x0101


	//----- nvinfo : EIATTR_COOP_GROUP_MASK_REGIDS
	.align		4
        /*0078*/ 	.byte	0x04, 0x29
        /*007a*/ 	.short	(.L_27 - .L_26)


	//   ....[0]....
.L_26:
        /*007c*/ 	.word	0xffffffff


	//   ....[1]....
        /*0080*/ 	.word	0xffffffff


	//   ....[2]....
        /*0084*/ 	.word	0xffffffff


	//   ....[3]....
        /*0088*/ 	.word	0xffffffff


	//   ....[4]....
        /*008c*/ 	.word	0xffffffff


	//   ....[5]....
        /*0090*/ 	.word	0xffffffff


	//   ....[6]....
        /*0094*/ 	.word	0xffffffff


	//   ....[7]....
        /*0098*/ 	.word	0xffffffff


	//   ....[8]....
        /*009c*/ 	.word	0xffffffff


	//   ....[9]....
        /*00a0*/ 	.word	0xffffffff


	//   ....[10]....
        /*00a4*/ 	.word	0xffffffff


	//   ....[11]....
        /*00a8*/ 	.word	0xffffffff


	//   ....[12]....
        /*00ac*/ 	.word	0xffffffff


	//   ....[13]....
        /*00b0*/ 	.word	0xffffffff


	//   ....[14]....
        /*00b4*/ 	.word	0xffffffff


	//   ....[15]....
        /*00b8*/ 	.word	0xffffffff


	//   ....[16]....
        /*00bc*/ 	.word	0xffffffff


	//   ....[17]....
        /*00c0*/ 	.word	0xffffffff


	//   ....[18]....
        /*00c4*/ 	.word	0xffffffff


	//   ....[19]....
        /*00c8*/ 	.word	0xffffffff


	//   ....[20]....
        /*00cc*/ 	.word	0xffffffff


	//   ....[21]....
        /*00d0*/ 	.word	0xffffffff


	//   ....[22]....
        /*00d4*/ 	.word	0xffffffff


	//   ....[23]....
        /*00d8*/ 	.word	0xffffffff


	//   ....[24]....
        /*00dc*/ 	.word	0xffffffff


	//   ....[25]....
        /*00e0*/ 	.word	0xffffffff


	//   ....[26]....
        /*00e4*/ 	.word	0xffffffff


	//   ....[27]....
        /*00e8*/ 	.word	0xffffffff


	//   ....[28]....
        /*00ec*/ 	.word	0xffffffff


	//   ....[29]....
        /*00f0*/ 	.word	0xffffffff


	//----- nvinfo : EIATTR_COOP_GROUP_INSTR_OFFSETS
	.align		4
.L_27:
        /*00f4*/ 	.byte	0x04, 0x28
        /*00f6*/ 	.short	(.L_29 - .L_28)


	//   ....[0]....
.L_28:
        /*00f8*/ 	.word	0x000008a0


	//   ....[1]....
        /*00fc*/ 	.word	0x000008b0


	//   ....[2]....
        /*0100*/ 	.word	0x000008c0


	//   ....[3]....
        /*0104*/ 	.word	0x00000900


	//   ....[4]....
        /*0108*/ 	.word	0x00000920


	//   ....[5]....
        /*010c*/ 	.word	0x00000930


	//   ....[6]....
        /*0110*/ 	.word	0x00000970


	//   ....[7]....
        /*0114*/ 	.word	0x00000990


	//   ....[8]....
        /*0118*/ 	.word	0x000009a0


	//   ....[9]....
        /*011c*/ 	.word	0x000009e0


	//   ....[10]....
        /*0120*/ 	.word	0x00000a10


	//   ....[11]....
        /*0124*/ 	.word	0x00000a20


	//   ....[12]....
        /*0128*/ 	.word	0x00000a80


	//   ....[13]....
        /*012c*/ 	.word	0x00000aa0


	//   ....[14]....
        /*0130*/ 	.word	0x00000ab0


	//   ....[15]....
        /*0134*/ 	.word	0x00000c40


	//   ....[16]....
        /*0138*/ 	.word	0x00000c50


	//   ....[17]....
        /*013c*/ 	.word	0x00000c60


	//   ....[18]....
        /*0140*/ 	.word	0x00000ca0


	//   ....[19]....
        /*0144*/ 	.word	0x00000cc0


	//   ....[20]....
        /*0148*/ 	.word	0x00000cd0


	//   ....[21]....
        /*014c*/ 	.word	0x00000d10


	//   ....[22]....
        /*0150*/ 	.word	0x00000d30


	//   ....[23]....
        /*0154*/ 	.word	0x00000d40


	//   ....[24]....
        /*0158*/ 	.word	0x00000d80


	//   ....[25]....
        /*015c*/ 	.word	0x00000da0


	//   ....[26]....
        /*0160*/ 	.word	0x00000db0


	//   ....[27]....
        /*0164*/ 	.word	0x00000df0


	//   ....[28]....
        /*0168*/ 	.word	0x00000e10


	//   ....[29]....
        /*016c*/ 	.word	0x00000e20


	//----- nvinfo : EIATTR_VRC_CTA_INIT_COUNT
	.align		4
.L_29:
        /*0170*/ 	.byte	0x02, 0x4a
	.zero		1
	.zero		1


	//----- nvinfo : EIATTR_EXIT_INSTR_OFFSETS
	.align		4
        /*0174*/ 	.byte	0x04, 0x1c
        /*0176*/ 	.short	(.L_31 - .L_30)


	//   ....[0]....
.L_30:
        /*0178*/ 	.word	0x00000b80


	//   ....[1]....
        /*017c*/ 	.word	0x00000e30


	//   ....[2]....
        /*0180*/ 	.word	0x00000ed0


	//----- nvinfo : EIATTR_CRS_STACK_SIZE
	.align		4
.L_31:
        /*0184*/ 	.byte	0x04, 0x1e
        /*0186*/ 	.short	(.L_33 - .L_32)
.L_32:
        /*0188*/ 	.word	0x00000000


	//----- nvinfo : EIATTR_CBANK_PARAM_SIZE
	.align		4
.L_33:
        /*018c*/ 	.byte	0x03, 0x19
        /*018e*/ 	.short	0x0028


	//----- nvinfo : EIATTR_PARAM_CBANK
	.align		4
        /*0190*/ 	.byte	0x04, 0x0a
        /*0192*/ 	.short	(.L_35 - .L_34)
	.align		4
.L_34:
        /*0194*/ 	.word	index@(.nv.constant0._Z13min_distancesPiS_iiiP9MinResult)
        /*0198*/ 	.short	0x0380
        /*019a*/ 	.short	0x0028


	//----- nvinfo : EIATTR_SW_WAR
	.align		4
.L_35:
        /*019c*/ 	.byte	0x04, 0x36
        /*019e*/ 	.short	(.L_37 - .L_36)
.L_36:
        /*01a0*/ 	.word	0x00000008
.L_37:


//--------------------- .nv.info._Z12index_shapesPiiS_S_S_S_ --------------------------
	.section	.nv.info._Z12index_shapesPiiS_S_S_S_,"",@"SHT_CUDA_INFO"
	.sectionflags	@""
	.align	4


	//----- nvinfo : EIATTR_CUDA_API_VERSION
	.align		4
        /*0000*/ 	.byte	0x04, 0x37
        /*0002*/ 	.short	(.L_39 - .L_38)
.L_38:
        /*0004*/ 	.word	0x00000082


	//----- nvinfo : EIATTR_KPARAM_INFO
	.align		4
.L_39:
        /*0008*/ 	.byte	0x04, 0x17
        /*000a*/ 	.short	(.L_41 - .L_40)
.L_40:
        /*000c*/ 	.word	0x00000000
        /*0010*/ 	.short	0x0005
        /*0012*/ 	.short	0x0028
        /*0014*/ 	.byte	0x00, 0xf5, 0x21, 0x00


	//----- nvinfo : EIATTR_KPARAM_INFO
	.align		4
.L_41:
        /*0018*/ 	.byte	0x04, 0x17
        /*001a*/ 	.short	(.L_43 - .L_42)
.L_42:
        /*001c*/ 	.word	0x00000000
        /*0020*/ 	.short	0x0004
        /*0022*/ 	.short	0x0020
        /*0024*/ 	.byte	0x00, 0xf5, 0x21, 0x00


	//----- nvinfo : EIATTR_KPARAM_INFO
	.align		4
.L_43:
        /*0028*/ 	.byte	0x04, 0x17
        /*002a*/ 	.short	(.L_45 - .L_44)
.L_44:
        /*002c*/ 	.word	0x00000000
        /*0030*/ 	.short	0x0003
        /*0032*/ 	.short	0x0018
        /*0034*/ 	.byte	0x00, 0xf5, 0x21, 0x00


	//----- nvinfo : EIATTR_KPARAM_INFO
	.align		4
.L_45:
        /*0038*/ 	.byte	0x04, 0x17
        /*003a*/ 	.short	(.L_47 - .L_46)
.L_46:
        /*003c*/ 	.word	0x00000000
        /*0040*/ 	.short	0x0002
        /*0042*/ 	.short	0x0010
        /*0044*/ 	.byte	0x00, 0xf5, 0x21, 0x00


	//----- nvinfo : EIATTR_KPARAM_INFO
	.align		4
.L_47:
        /*0048*/ 	.byte	0x04, 0x17
        /*004a*/ 	.short	(.L_49 - .L_48)
.L_48:
        /*004c*/ 	.word	0x00000000
        /*0050*/ 	.short	0x0001
        /*0052*/ 	.short	0x0008
        /*0054*/ 	.byte	0x00, 0xf0, 0x11, 0x00


	//----- nvinfo : EIATTR_KPARAM_INFO
	.align		4
.L_49:
        /*0058*/ 	.byte	0x04, 0x17
        /*005a*/ 	.short	(.L_51 - .L_50)
.L_50:
        /*005c*/ 	.word	0x00000000
        /*0060*/ 	.short	0x0000
        /*0062*/ 	.short	0x0000
        /*0064*/ 	.byte	0x00, 0xf5, 0x21, 0x00


	//----- nvinfo : EIATTR_SPARSE_MMA_MASK
	.align		4
.L_51:
        /*0068*/ 	.byte	0x03, 0x50
        /*006a*/ 	.short	0x0000


	//----- nvinfo : EIATTR_MAXREG_COUNT
	.align		4
        /*006c*/ 	.byte	0x03, 0x1b
        /*006e*/ 	.short	0x00ff


	//----- nvinfo : EIATTR_NUM_BARRIERS
	.align		4
        /*0070*/ 	.byte	0x02, 0x4c
        /*0072*/ 	.byte	0x01
	.zero		1


	//----- nvinfo : EIATTR_MERCURY_ISA_VERSION
	.align		4
        /*0074*/ 	.byte	0x03, 0x5f
        /*0076*/ 	.short	0x0101


	//----- nvinfo : EIATTR_INT_WARP_WIDE_INSTR_OFFSETS
	.align		4
        /*0078*/ 	.byte	0x04, 0x31
        /*007a*/ 	.short	(.L_53 - .L_52)


	//   ....[0]....
.L_52:
        /*007c*/ 	.word	0x000002a0


	//   ....[1]....
        /*0080*/ 	.word	0x00000350


	//   ....[2]....
        /*0084*/ 	.word	0x000003f0


	//   ....[3]....
        /*0088*/ 	.word	0x000004b0


	//   ....[4]....
        /*008c*/ 	.word	0x00000610


	//   ....[5]....
        /*0090*/ 	.word	0x000006b0


	//   ....[6]....
        /*0094*/ 	.word	0x00000940


	//   ....[7]....
        /*0098*/ 	.word	0x000009e0


	//   ....[8]....
        /*009c*/ 	.word	0x00000d30


	//   ....[9]....
        /*00a0*/ 	.word	0x00000dd0


	//   ....[10]....
        /*00a4*/ 	.word	0x00000fb0


	//   ....[11]....
        /*00a8*/ 	.word	0x00001050


	//----- nvinfo : EIATTR_VRC_CTA_INIT_COUNT
	.align		4
.L_53:
        /*00ac*/ 	.byte	0x02, 0x4a
	.zero		1
	.zero		1


	//----- nvinfo : EIATTR_EXIT_INSTR_OFFSETS
	.align		4
        /*00b0*/ 	.byte	0x04, 0x1c
        /*00b2*/ 	.short	(.L_55 - .L_54)


	//   ....[0]....
.L_54:
        /*00b4*/ 	.word	0x00000f50


	//   ....[1]....
        /*00b8*/ 	.word	0x000010a0


	//   ....[2]....
        /*00bc*/ 	.word	0x00001170


	//----- nvinfo : EIATTR_CRS_STACK_SIZE
	.align		4
.L_55:
        /*00c0*/ 	.byte	0x04, 0x1e
        /*00c2*/ 	.short	(.L_57 - .L_56)
.L_56:
        /*00c4*/ 	.word	0x00000000


	//----- nvinfo : EIATTR_CBANK_PARAM_SIZE
	.align		4
.L_57:
        /*00c8*/ 	.byte	0x03, 0x19
        /*00ca*/ 	.short	0x0030


	//----- nvinfo : EIATTR_PARAM_CBANK
	.align		4
        /*00cc*/ 	.byte	0x04, 0x0a
        /*00ce*/ 	.short	(.L_59 - .L_58)
	.align		4
.L_58:
        /*00d0*/ 	.word	index@(.nv.constant0._Z12index_shapesPiiS_S_S_S_)
        /*00d4*/ 	.short	0x0380
        /*00d6*/ 	.short	0x0030


	//----- nvinfo : EIATTR_SW_WAR
	.align		4
.L_59:
        /*00d8*/ 	.byte	0x04, 0x36
        /*00da*/ 	.short	(.L_61 - .L_60)
.L_60:
        /*00dc*/ 	.word	0x00000008
.L_61:


//--------------------- .nv.callgraph             --------------------------
	.section	.nv.callgraph,"",@"SHT_CUDA_CALLGRAPH"
	.align	4
	.sectionentsize	8
	.align		4
        /*0000*/ 	.word	0x00000000
	.align		4
        /*0004*/ 	.word	0xffffffff
	.align		4
        /*0008*/ 	.word	0x00000000
	.align		4
        /*000c*/ 	.word	0xfffffffe
	.align		4
        /*0010*/ 	.word	0x00000000
	.align		4
        /*0014*/ 	.word	0xfffffffd
	.align		4
        /*0018*/ 	.word	0x00000000
	.align		4
        /*001c*/ 	.word	0xfffffffc


//--------------------- .text._Z13min_distancesPiS_iiiP9MinResult --------------------------
	.section	.text._Z13min_distancesPiS_iiiP9MinResult,"ax",@progbits
	.align	128
        .global         _Z13min_distancesPiS_iiiP9MinResult
        .type           _Z13min_distancesPiS_iiiP9MinResult,@function
        .size           _Z13min_distancesPiS_iiiP9MinResult,(.L_x_41 - _Z13min_distancesPiS_iiiP9MinResult)
        .other          _Z13min_distancesPiS_iiiP9MinResult,@"STO_CUDA_ENTRY STV_DEFAULT"
_Z13min_distancesPiS_iiiP9MinResult:
.text._Z13min_distancesPiS_iiiP9MinResult:
[----:B------:R-:W-:Y:S01]  /*0000*/  LDC R1, c[0x0][0x37c] ;  /* 0x0000df00ff017b82 */ /* 0x000fe20000000800 */
[----:B------:R-:W0:Y:S07]  /*0010*/  S2R R5, SR_TID.X ;  /* 0x0000000000057919 */ /* 0x000e2e0000002100 */
[----:B------:R-:W1:Y:S01]  /*0020*/  LDC R4, c[0x0][0x360] ;  /* 0x0000d800ff047b82 */ /* 0x000e620000000800 */
[----:B------:R-:W2:Y:S01]  /*0030*/  LDCU UR4, c[0x0][0x390] ;  /* 0x00007200ff0477ac */ /* 0x000ea20008000800 */
[----:B------:R-:W-:Y:S01]  /*0040*/  BSSY.RECONVERGENT B0, `(.L_x_0) ;  /* 0x0000022000007945 */ /* 0x000fe20003800200 */
[----:B------:R-:W0:Y:S01]  /*0050*/  S2R R0, SR_CTAID.X ;  /* 0x0000000000007919 */ /* 0x000e220000002500 */
[----:B------:R-:W3:Y:S04]  /*0060*/  LDCU.64 UR10, c[0x0][0x358] ;  /* 0x00006b00ff0a77ac */ /* 0x000ee80008000a00 */
[----:B------:R-:W1:Y:S02]  /*0070*/  LDC R3, c[0x0][0x394] ;  /* 0x0000e500ff037b82 */ /* 0x000e640000000800 */
[C---:B-1----:R-:W-:Y:S01]  /*0080*/  IADD3 R3, PT, PT, R4.reuse, -0x1, R3 ;  /* 0xffffffff04037810 */ /* 0x042fe20007ffe003 */
[----:B0-----:R-:W-:-:S03]  /*0090*/  IMAD R6, R4, R0, R5 ;  /* 0x0000000004067224 */ /* 0x001fc600078e0205 */
[----:B------:R-:W-:Y:S02]  /*00a0*/  ISETP.GT.U32.AND P0, PT, R4, R3, PT ;  /* 0x000000030400720c */ /* 0x000fe40003f04070 */
[----:B--2---:R-:W-:-:S13]  /*00b0*/  ISETP.GE.AND P1, PT, R6, UR4, PT ;  /* 0x0000000406007c0c */ /* 0x004fda000bf26270 */
[----:B---3--:R-:W-:Y:S05]  /*00c0*/  @P1 BRA `(.L_x_1) ;  /* 0x0000000000641947 */ /* 0x008fea0003800000 */
[----:B------:R-:W0:Y:S08]  /*00d0*/  LDC.64 R8, c[0x0][0x380] ;  /* 0x0000e000ff087b82 */ /* 0x000e300000000a00 */
[----:B------:R-:W1:Y:S01]  /*00e0*/  LDC R12, c[0x0][0x398] ;  /* 0x0000e600ff0c7b82 */ /* 0x000e620000000800 */
[----:B0-----:R-:W-:-:S05]  /*00f0*/  IMAD.WIDE R8, R6, 0x4, R8 ;  /* 0x0000000406087825 */ /* 0x001fca00078e0208 */
[----:B------:R-:W2:Y:S01]  /*0100*/  LDG.E R7, desc[UR10][R8.64] ;  /* 0x0000000a08077981 */ /* 0x000ea2000c1e1900 */
[----:B-1----:R-:W-:-:S04]  /*0110*/  IABS R13, R12 ;  /* 0x0000000c000d7213 */ /* 0x002fc80000000000 */
[----:B------:R-:W0:Y:S08]  /*0120*/  I2F.RP R2, R13 ;  /* 0x0000000d00027306 */ /* 0x000e300000209400 */
[----:B0-----:R-:W0:Y:S02]  /*0130*/  MUFU.RCP R2, R2 ;  /* 0x0000000200027308 */ /* 0x001e240000001000 */
[----:B0-----:R-:W-:-:S06]  /*0140*/  VIADD R10, R2, 0xffffffe ;  /* 0x0ffffffe020a7836 */ /* 0x001fcc0000000000 */
[----:B------:R0:W1:Y:S02]  /*0150*/  F2I.FTZ.U32.TRUNC.NTZ R11, R10 ;  /* 0x0000000a000b7305 */ /* 0x000064000021f000 */
[----:B0-----:R-:W-:Y:S02]  /*0160*/  IMAD.MOV.U32 R10, RZ, RZ, RZ ;  /* 0x000000ffff0a7224 */ /* 0x001fe400078e00ff */
[----:B-1----:R-:W-:-:S04]  /*0170*/  IMAD.MOV R14, RZ, RZ, -R11 ;  /* 0x000000ffff0e7224 */ /* 0x002fc800078e0a0b */
[----:B------:R-:W-:-:S04]  /*0180*/  IMAD R15, R14, R13, RZ ;  /* 0x0000000d0e0f7224 */ /* 0x000fc800078e02ff */
[----:B------:R-:W-:Y:S01]  /*0190*/  IMAD.HI.U32 R11, R11, R15, R10 ;  /* 0x0000000f0b0b7227 */ /* 0x000fe200078e000a */
[----:B--2---:R-:W-:Y:S02]  /*01a0*/  IABS R8, R7 ;  /* 0x0000000700087213 */ /* 0x004fe40000000000 */
[----:B------:R-:W-:-:S03]  /*01b0*/  ISETP.GE.AND P3, PT, R7, RZ, PT ;  /* 0x000000ff0700720c */ /* 0x000fc60003f66270 */
[----:B------:R-:W-:-:S04]  /*01c0*/  IMAD.HI.U32 R11, R11, R8, RZ ;  /* 0x000000080b0b7227 */ /* 0x000fc800078e00ff */
[----:B------:R-:W-:-:S04]  /*01d0*/  IMAD.MOV R11, RZ, RZ, -R11 ;  /* 0x000000ffff0b7224 */ /* 0x000fc800078e0a0b */
[----:B------:R-:W-:-:S05]  /*01e0*/  IMAD R8, R13, R11, R8 ;  /* 0x0000000b0d087224 */ /* 0x000fca00078e0208 */
[----:B------:R-:W-:-:S13]  /*01f0*/  ISETP.GT.U32.AND P1, PT, R13, R8, PT ;  /* 0x000000080d00720c */ /* 0x000fda0003f24070 */
[----:B------:R-:W-:Y:S01]  /*0200*/  @!P1 IMAD.IADD R8, R8, 0x1, -R13 ;  /* 0x0000000108089824 */ /* 0x000fe200078e0a0d */
[----:B------:R-:W-:-:S04]  /*0210*/  ISETP.NE.AND P1, PT, R12, RZ, PT ;  /* 0x000000ff0c00720c */ /* 0x000fc80003f25270 */
[----:B------:R-:W-:-:S13]  /*0220*/  ISETP.GT.U32.AND P2, PT, R13, R8, PT ;  /* 0x000000080d00720c */ /* 0x000fda0003f44070 */
[----:B------:R-:W-:-:S04]  /*0230*/  @!P2 IMAD.IADD R8, R8, 0x1, -R13 ;  /* 0x000000010808a824 */ /* 0x000fc800078e0a0d */
[----:B------:R-:W-:Y:S01]  /*0240*/  @!P3 IMAD.MOV R8, RZ, RZ, -R8 ;  /* 0x000000ffff08b224 */ /* 0x000fe200078e0a08 */
[----:B------:R-:W-:-:S07]  /*0250*/  @!P1 LOP3.LUT R8, RZ, R12, RZ, 0x33, !PT ;  /* 0x0000000cff089212 */ /* 0x000fce00078e33ff */
.L_x_1:
[----:B------:R-:W-:Y:S05]  /*0260*/  BSYNC.RECONVERGENT B0 ;  /* 0x0000000000007941 */ /* 0x000fea0003800200 */
.L_x_0:
[----:B------:R-:W-:Y:S02]  /*0270*/  IMAD.MOV.U32 R10, RZ, RZ, 0x7fffffff ;  /* 0x7fffffffff0a7424 */ /* 0x000fe400078e00ff */
[----:B------:R-:W-:Y:S01]  /*0280*/  IMAD.MOV.U32 R9, RZ, RZ, -0x1 ;  /* 0xffffffffff097424 */ /* 0x000fe200078e00ff */
[----:B------:R-:W-:Y:S06]  /*0290*/  @P0 BRA `(.L_x_2) ;  /* 0x0000000400800947 */ /* 0x000fec0003800000 */
[----:B------:R-:W0:Y:S01]  /*02a0*/  I2F.U32.RP R2, R4 ;  /* 0x0000000400027306 */ /* 0x000e220000209000 */
[----:B------:R-:W1:Y:S01]  /*02b0*/  S2UR UR7, SR_CgaCtaId ;  /* 0x00000000000779c3 */ /* 0x000e620000008800 */
[----:B------:R-:W-:Y:S01]  /*02c0*/  ISETP.NE.U32.AND P2, PT, R4, RZ, PT ;  /* 0x000000ff0400720c */ /* 0x000fe20003f45070 */
[----:B------:R-:W-:Y:S02]  /*02d0*/  UMOV UR4, 0x400 ;  /* 0x0000040000047882 */ /* 0x000fe40000000000 */
[----:B------:R-:W-:-:S03]  /*02e0*/  UIADD3 UR6, UPT, UPT, UR4, 0x800, URZ ;  /* 0x0000080004067890 */ /* 0x000fc6000fffe0ff */
[----:B0-----:R-:W0:Y:S01]  /*02f0*/  MUFU.RCP R2, R2 ;  /* 0x0000000200027308 */ /* 0x001e220000001000 */
[----:B-1----:R-:W-:Y:S02]  /*0300*/  ULEA UR5, UR7, UR4, 0x18 ;  /* 0x0000000407057291 */ /* 0x002fe4000f8ec0ff */
[----:B------:R-:W-:Y:S01]  /*0310*/  ULEA UR6, UR7, UR6, 0x18 ;  /* 0x0000000607067291 */ /* 0x000fe2000f8ec0ff */
[----:B------:R-:W-:Y:S01]  /*0320*/  UMOV UR4, URZ ;  /* 0x000000ff00047c82 */ /* 0x000fe20008000000 */
[----:B0-----:R-:W-:-:S04]  /*0330*/  VIADD R10, R2, 0xffffffe ;  /* 0x0ffffffe020a7836 */ /* 0x001fc80000000000 */
[----:B------:R0:W1:Y:S02]  /*0340*/  F2I.FTZ.U32.TRUNC.NTZ R11, R10 ;  /* 0x0000000a000b7305 */ /* 0x000064000021f000 */
[----:B0-----:R-:W-:Y:S02]  /*0350*/  IMAD.MOV.U32 R10, RZ, RZ, RZ ;  /* 0x000000ffff0a7224 */ /* 0x001fe400078e00ff */
[----:B-1----:R-:W-:-:S04]  /*0360*/  IMAD.MOV R9, RZ, RZ, -R11 ;  /* 0x000000ffff097224 */ /* 0x002fc800078e0a0b */
[----:B------:R-:W-:-:S04]  /*0370*/  IMAD R9, R9, R4, RZ ;  /* 0x0000000409097224 */ /* 0x000fc800078e02ff */
[----:B------:R-:W-:Y:S01]  /*0380*/  IMAD.HI.U32 R12, R11, R9, R10 ;  /* 0x000000090b0c7227 */ /* 0x000fe200078e000a */
[----:B------:R-:W-:-:S03]  /*0390*/  LEA R11, R5, UR5, 0x2 ;  /* 0x00000005050b7c11 */ /* 0x000fc6000f8e10ff */
[----:B------:R-:W-:Y:S02]  /*03a0*/  IMAD.MOV.U32 R10, RZ, RZ, 0x7fffffff ;  /* 0x7fffffffff0a7424 */ /* 0x000fe400078e00ff */
[----:B------:R-:W-:Y:S01]  /*03b0*/  IMAD.HI.U32 R13, R12, R3, RZ ;  /* 0x000000030c0d7227 */ /* 0x000fe200078e00ff */
[----:B------:R-:W-:-:S03]  /*03c0*/  LEA R12, R5, UR6, 0x2 ;  /* 0x00000006050c7c11 */ /* 0x000fc6000f8e10ff */
[----:B------:R-:W-:-:S04]  /*03d0*/  IMAD.MOV R9, RZ, RZ, -R13 ;  /* 0x000000ffff097224 */ /* 0x000fc800078e0a0d */
[----:B------:R-:W-:Y:S02]  /*03e0*/  IMAD R3, R4, R9, R3 ;  /* 0x0000000904037224 */ /* 0x000fe400078e0203 */
[----:B------:R-:W-:-:S03]  /*03f0*/  IMAD.MOV.U32 R9, RZ, RZ, -0x1 ;  /* 0xffffffffff097424 */ /* 0x000fc600078e00ff */
[----:B------:R-:W-:-:S13]  /*0400*/  ISETP.GE.U32.AND P0, PT, R3, R4, PT ;  /* 0x000000040300720c */ /* 0x000fda0003f06070 */
[----:B------:R-:W-:Y:S02]  /*0410*/  @P0 IMAD.IADD R3, R3, 0x1, -R4 ;  /* 0x0000000103030824 */ /* 0x000fe400078e0a04 */
[----:B------:R-:W-:-:S03]  /*0420*/  @P0 VIADD R13, R13, 0x1 ;  /* 0x000000010d0d0836 */ /* 0x000fc60000000000 */
[----:B------:R-:W-:-:S13]  /*0430*/  ISETP.GE.U32.AND P1, PT, R3, R4, PT ;  /* 0x000000040300720c */ /* 0x000fda0003f26070 */
[----:B------:R-:W-:Y:S01]  /*0440*/  @P1 VIADD R13, R13, 0x1 ;  /* 0x000000010d0d1836 */ /* 0x000fe20000000000 */
[----:B------:R-:W-:-:S04]  /*0450*/  @!P2 LOP3.LUT R13, RZ, R4, RZ, 0x33, !PT ;  /* 0x00000004ff0da212 */ /* 0x000fc800078e33ff */
[----:B------:R-:W-:-:S07]  /*0460*/  VIMNMX.U32 R13, PT, PT, R13, 0x1, !PT ;  /* 0x000000010d0d7848 */ /* 0x000fce0007fe0000 */
.L_x_9:
[----:B0-----:R-:W0:Y:S01]  /*0470*/  LDCU UR9, c[0x0][0x394] ;  /* 0x00007280ff0977ac */ /* 0x001e220008000800 */
[----:B------:R-:W-:Y:S01]  /*0480*/  IMAD R14, R4, UR4, RZ ;  /* 0x00000004040e7c24 */ /* 0x000fe2000f8e02ff */
[----:B------:R-:W-:Y:S01]  /*0490*/  BSSY.RECONVERGENT B0, `(.L_x_3) ;  /* 0x0000025000007945 */ /* 0x000fe20003800200 */
[----:B------:R-:W-:Y:S02]  /*04a0*/  UIADD3 UR4, UPT, UPT, UR4, 0x1, URZ ;  /* 0x0000000104047890 */ /* 0x000fe4000fffe0ff */
[----:B------:R-:W-:-:S04]  /*04b0*/  IMAD.IADD R3, R14, 0x1, R5 ;  /* 0x000000010e037824 */ /* 0x000fc800078e0205 */
[----:B------:R-:W-:Y:S02]  /*04c0*/  ISETP.NE.AND P1, PT, R13, UR4, PT ;  /* 0x000000040d007c0c */ /* 0x000fe4000bf25270 */
[----:B0-----:R-:W-:-:S13]  /*04d0*/  ISETP.GE.AND P0, PT, R3, UR9, PT ;  /* 0x0000000903007c0c */ /* 0x001fda000bf06270 */
[----:B-12---:R-:W-:Y:S05]  /*04e0*/  @P0 BRA `(.L_x_4) ;  /* 0x0000000000740947 */ /* 0x006fea0003800000 */
[----:B------:R-:W0:Y:S08]  /*04f0*/  LDC.64 R16, c[0x0][0x388] ;  /* 0x0000e200ff107b82 */ /* 0x000e300000000a00 */
[----:B------:R-:W1:Y:S01]  /*0500*/  LDC R15, c[0x0][0x398] ;  /* 0x0000e600ff0f7b82 */ /* 0x000e620000000800 */
[----:B0-----:R-:W-:-:S06]  /*0510*/  IMAD.WIDE R16, R3, 0x4, R16 ;  /* 0x0000000403107825 */ /* 0x001fcc00078e0210 */
[----:B------:R-:W2:Y:S01]  /*0520*/  LDG.E R16, desc[UR10][R16.64] ;  /* 0x0000000a10107981 */ /* 0x000ea2000c1e1900 */
[----:B-1----:R-:W-:Y:S02]  /*0530*/  IABS R19, R15 ;  /* 0x0000000f00137213 */ /* 0x002fe40000000000 */
[----:B------:R-:W-:Y:S02]  /*0540*/  ISETP.NE.AND P3, PT, R15, RZ, PT ;  /* 0x000000ff0f00720c */ /* 0x000fe40003f65270 */
[----:B------:R-:W0:Y:S08]  /*0550*/  I2F.RP R18, R19 ;  /* 0x0000001300127306 */ /* 0x000e300000209400 */
[----:B0-----:R-:W0:Y:S02]  /*0560*/  MUFU.RCP R18, R18 ;  /* 0x0000001200127308 */ /* 0x001e240000001000 */
[----:B0-----:R-:W-:-:S06]  /*0570*/  VIADD R20, R18, 0xffffffe ;  /* 0x0ffffffe12147836 */ /* 0x001fcc0000000000 */
[----:B------:R-:W0:Y:S02]  /*0580*/  F2I.FTZ.U32.TRUNC.NTZ R3, R20 ;  /* 0x0000001400037305 */ /* 0x000e24000021f000 */
[----:B0-----:R-:W-:-:S04]  /*0590*/  IMAD.MOV R2, RZ, RZ, -R3 ;  /* 0x000000ffff027224 */ /* 0x001fc800078e0a03 */
[----:B------:R-:W-:Y:S02]  /*05a0*/  IMAD R21, R2, R19, RZ ;  /* 0x0000001302157224 */ /* 0x000fe400078e02ff */
[----:B------:R-:W-:-:S04]  /*05b0*/  IMAD.MOV.U32 R2, RZ, RZ, RZ ;  /* 0x000000ffff027224 */ /* 0x000fc800078e00ff */
[----:B------:R-:W-:Y:S01]  /*05c0*/  IMAD.HI.U32 R2, R3, R21, R2 ;  /* 0x0000001503027227 */ /* 0x000fe200078e0002 */
[----:B--2---:R-:W-:Y:S01]  /*05d0*/  IABS R17, R16 ;  /* 0x0000001000117213 */ /* 0x004fe20000000000 */
[----:B------:R0:W-:Y:S01]  /*05e0*/  STS [R11], R16 ;  /* 0x000000100b007388 */ /* 0x0001e20000000800 */
[----:B------:R-:W-:-:S03]  /*05f0*/  ISETP.GE.AND P2, PT, R16, RZ, PT ;  /* 0x000000ff1000720c */ /* 0x000fc60003f46270 */
[----:B------:R-:W-:-:S04]  /*0600*/  IMAD.MOV.U32 R3, RZ, RZ, R17 ;  /* 0x000000ffff037224 */ /* 0x000fc800078e0011 */
[----:B------:R-:W-:-:S04]  /*0610*/  IMAD.HI.U32 R2, R2, R3, RZ ;  /* 0x0000000302027227 */ /* 0x000fc800078e00ff */
[----:B------:R-:W-:-:S04]  /*0620*/  IMAD.MOV R2, RZ, RZ, -R2 ;  /* 0x000000ffff027224 */ /* 0x000fc800078e0a02 */
[----:B------:R-:W-:-:S05]  /*0630*/  IMAD R2, R19, R2, R3 ;  /* 0x0000000213027224 */ /* 0x000fca00078e0203 */
[----:B------:R-:W-:-:S13]  /*0640*/  ISETP.GT.U32.AND P0, PT, R19, R2, PT ;  /* 0x000000021300720c */ /* 0x000fda0003f04070 */
[----:B------:R-:W-:-:S05]  /*0650*/  @!P0 IMAD.IADD R2, R2, 0x1, -R19 ;  /* 0x0000000102028824 */ /* 0x000fca00078e0a13 */
[----:B------:R-:W-:-:S13]  /*0660*/  ISETP.GT.U32.AND P0, PT, R19, R2, PT ;  /* 0x000000021300720c */ /* 0x000fda0003f04070 */
[----:B------:R-:W-:-:S04]  /*0670*/  @!P0 IMAD.IADD R2, R2, 0x1, -R19 ;  /* 0x0000000102028824 */ /* 0x000fc800078e0a13 */
[----:B------:R-:W-:Y:S01]  /*0680*/  @!P2 IMAD.MOV R2, RZ, RZ, -R2 ;  /* 0x000000ffff02a224 */ /* 0x000fe200078e0a02 */
[----:B------:R-:W-:-:S05]  /*0690*/  @!P3 LOP3.LUT R2, RZ, R15, RZ, 0x33, !PT ;  /* 0x0000000fff02b212 */ /* 0x000fca00078e33ff */
[----:B------:R0:W-:Y:S01]  /*06a0*/  STS [R12], R2 ;  /* 0x000000020c007388 */ /* 0x0001e20000000800 */
[----:B------:R-:W-:Y:S05]  /*06b0*/  BRA `(.L_x_5) ;  /* 0x0000000000087947 */ /* 0x000fea0003800000 */
.L_x_4:
[----:B------:R-:W-:-:S05]  /*06c0*/  IMAD.MOV.U32 R2, RZ, RZ, -0x1 ;  /* 0xffffffffff027424 */ /* 0x000fca00078e00ff */
[----:B------:R1:W-:Y:S02]  /*06d0*/  STS [R11], R2 ;  /* 0x000000020b007388 */ /* 0x0003e40000000800 */
.L_x_5:
[----:B------:R-:W-:Y:S05]  /*06e0*/  BSYNC.RECONVERGENT B0 ;  /* 0x0000000000007941 */ /* 0x000fea0003800200 */
.L_x_3:
[----:B------:R-:W2:Y:S01]  /*06f0*/  LDCU UR7, c[0x0][0x390] ;  /* 0x00007200ff0777ac */ /* 0x000ea20008000800 */
[----:B------:R-:W-:Y:S01]  /*0700*/  BAR.SYNC.DEFER_BLOCKING 0x0 ;  /* 0x0000000000007b1d */ /* 0x000fe20000010000 */
[----:B------:R-:W-:-:S05]  /*0710*/  ISETP.NE.AND P0, PT, R14, UR9, PT ;  /* 0x000000090e007c0c */ /* 0x000fca000bf05270 */
[----:B------:R-:W-:Y:S01]  /*0720*/  BSSY.RECONVERGENT B0, `(.L_x_6) ;  /* 0x0000015000007945 */ /* 0x000fe20003800200 */
[----:B--2---:R-:W-:-:S13]  /*0730*/  ISETP.GE.OR P0, PT, R6, UR7, !P0 ;  /* 0x0000000706007c0c */ /* 0x004fda000c706670 */
[----:B------:R-:W-:Y:S05]  /*0740*/  @P0 BRA `(.L_x_7) ;  /* 0x0000000000480947 */ /* 0x000fea0003800000 */
[----:B------:R-:W-:Y:S01]  /*0750*/  VIADD R14, R14, -UR9 ;  /* 0x800000090e0e7c36 */ /* 0x000fe20008000000 */
[----:B------:R-:W-:Y:S01]  /*0760*/  UMOV UR7, UR5 ;  /* 0x0000000500077c82 */ /* 0x000fe20008000000 */
[----:B01----:R-:W-:Y:S01]  /*0770*/  IMAD.MOV.U32 R2, RZ, RZ, 0x1 ;  /* 0x00000001ff027424 */ /* 0x003fe200078e00ff */
[----:B------:R-:W-:-:S06]  /*0780*/  UMOV UR8, UR6 ;  /* 0x0000000600087c82 */ /* 0x000fcc0008000000 */
.L_x_8:
[----:B------:R-:W0:Y:S01]  /*0790*/  LDS R3, [UR8] ;  /* 0x00000008ff037984 */ /* 0x000e220008000800 */
[----:B------:R-:W-:Y:S01]  /*07a0*/  VIADD R15, R2, 0xffffffff ;  /* 0xffffffff020f7836 */ /* 0x000fe20000000000 */
[----:B------:R-:W-:Y:S01]  /*07b0*/  UIADD3 UR8, UPT, UPT, UR8, 0x4, URZ ;  /* 0x0000000408087890 */ /* 0x000fe2000fffe0ff */
[----:B------:R-:W-:Y:S02]  /*07c0*/  VIADD R14, R14, 0x1 ;  /* 0x000000010e0e7836 */ /* 0x000fe40000000000 */
[----:B------:R-:W-:-:S03]  /*07d0*/  VIADD R2, R2, 0x1 ;  /* 0x0000000102027836 */ /* 0x000fc60000000000 */
[----:B------:R-:W-:Y:S01]  /*07e0*/  ISETP.NE.AND P2, PT, R14, RZ, PT ;  /* 0x000000ff0e00720c */ /* 0x000fe20003f45270 */
[----:B0-----:R-:W-:-:S04]  /*07f0*/  IMAD.IADD R3, R3, 0x1, -R8 ;  /* 0x0000000103037824 */ /* 0x001fc800078e0a08 */
[----:B------:R-:W-:-:S05]  /*0800*/  IMAD R3, R3, R3, RZ ;  /* 0x0000000303037224 */ /* 0x000fca00078e02ff */
[CC--:B------:R-:W-:Y:S02]  /*0810*/  ISETP.GE.AND P0, PT, R3.reuse, R10.reuse, PT ;  /* 0x0000000a0300720c */ /* 0x0c0fe40003f06270 */
[----:B------:R-:W-:-:S11]  /*0820*/  VIMNMX R10, PT, PT, R3, R10, PT ;  /* 0x0000000a030a7248 */ /* 0x000fd60003fe0100 */
[----:B--2---:R-:W2:Y:S01]  /*0830*/  @!P0 LDS R9, [UR7] ;  /* 0x00000007ff098984 */ /* 0x004ea20008000800 */
[----:B------:R-:W-:Y:S01]  /*0840*/  ISETP.GE.U32.AND P0, PT, R15, 0x1ff, PT ;  /* 0x000001ff0f00780c */ /* 0x000fe20003f06070 */
[----:B------:R-:W-:-:S12]  /*0850*/  UIADD3 UR7, UPT, UPT, UR7, 0x4, URZ ;  /* 0x0000000407077890 */ /* 0x000fd8000fffe0ff */
[----:B------:R-:W-:Y:S05]  /*0860*/  @!P0 BRA P2, `(.L_x_8) ;  /* 0xfffffffc00c88947 */ /* 0x000fea000103ffff */
.L_x_7:
[----:B------:R-:W-:Y:S05]  /*0870*/  BSYNC.RECONVERGENT B0 ;  /* 0x0000000000007941 */ /* 0x000fea0003800200 */
.L_x_6:
[----:B------:R-:W-:Y:S06]  /*0880*/  BAR.SYNC.DEFER_BLOCKING 0x0 ;  /* 0x0000000000007b1d */ /* 0x000fec0000010000 */
[----:B------:R-:W-:Y:S05]  /*0890*/  @P1 BRA `(.L_x_9) ;  /* 0xfffffff800f41947 */ /* 0x000fea000383ffff */
.L_x_2:
[----:B------:R-:W3:Y:S04]  /*08a0*/  SHFL.DOWN PT, R3, R10, 0x10, 0x1f ;  /* 0x0a001f000a037f89 */ /* 0x000ee800000e0000 */
[----:B--2---:R-:W2:Y:S04]  /*08b0*/  SHFL.DOWN PT, R6, R9, 0x10, 0x1f ;  /* 0x0a001f0009067f89 */ /* 0x004ea800000e0000 */
[----:B01----:R-:W0:Y:S01]  /*08c0*/  SHFL.DOWN PT, R2, R7, 0x10, 0x1f ;  /* 0x0a001f0007027f89 */ /* 0x003e2200000e0000 */
[CC--:B---3--:R-:W-:Y:S02]  /*08d0*/  ISETP.GE.AND P0, PT, R3.reuse, R10.reuse, PT ;  /* 0x0000000a0300720c */ /* 0x0c8fe40003f06270 */
[----:B------:R-:W-:-:S02]  /*08e0*/  VIMNMX R3, PT, PT, R3, R10, PT ;  /* 0x0000000a03037248 */ /* 0x000fc40003fe0100 */
[----:B--2---:R-:W-:-:S03]  /*08f0*/  SEL R6, R6, R9, !P0 ;  /* 0x0000000906067207 */ /* 0x004fc60004000000 */
[----:B------:R-:W1:Y:S01]  /*0900*/  SHFL.DOWN PT, R8, R3, 0x8, 0x1f ;  /* 0x09001f0003087f89 */ /* 0x000e6200000e0000 */
[----:B0-----:R-:W-:-:S03]  /*0910*/  SEL R2, R2, R7, !P0 ;  /* 0x0000000702027207 */ /* 0x001fc60004000000 */
[----:B------:R-:W0:Y:S04]  /*0920*/  SHFL.DOWN PT, R13, R6, 0x8, 0x1f ;  /* 0x09001f00060d7f89 */ /* 0x000e2800000e0000 */
[----:B------:R-:W2:Y:S01]  /*0930*/  SHFL.DOWN PT, R11, R2, 0x8, 0x1f ;  /* 0x09001f00020b7f89 */ /* 0x000ea200000e0000 */
[----:B-1----:R-:W-:Y:S02]  /*0940*/  ISETP.GE.AND P0, PT, R8, R3, PT ;  /* 0x000000030800720c */ /* 0x002fe40003f06270 */
[----:B------:R-:W-:Y:S02]  /*0950*/  VIMNMX R8, PT, PT, R3, R8, PT ;  /* 0x0000000803087248 */ /* 0x000fe40003fe0100 */
[----:B0-----:R-:W-:-:S03]  /*0960*/  SEL R13, R13, R6, !P0 ;  /* 0x000000060d0d7207 */ /* 0x001fc60004000000 */
[----:B------:R-:W0:Y:S01]  /*0970*/  SHFL.DOWN PT, R7, R8, 0x4, 0x1f ;  /* 0x08801f0008077f89 */ /* 0x000e2200000e0000 */
[----:B--2---:R-:W-:-:S03]  /*0980*/  SEL R11, R11, R2, !P0 ;  /* 0x000000020b0b7207 */ /* 0x004fc60004000000 */
[----:B------:R-:W1:Y:S04]  /*0990*/  SHFL.DOWN PT, R12, R13, 0x4, 0x1f ;  /* 0x08801f000d0c7f89 */ /* 0x000e6800000e0000 */
[----:B------:R-:W2:Y:S01]  /*09a0*/  SHFL.DOWN PT, R10, R11, 0x4, 0x1f ;  /* 0x08801f000b0a7f89 */ /* 0x000ea200000e0000 */
[----:B0-----:R-:W-:Y:S02]  /*09b0*/  ISETP.GE.AND P0, PT, R7, R8, PT ;  /* 0x000000080700720c */ /* 0x001fe40003f06270 */
[----:B------:R-:W-:Y:S02]  /*09c0*/  VIMNMX R7, PT, PT, R8, R7, PT ;  /* 0x0000000708077248 */ /* 0x000fe40003fe0100 */
[----:B-1----:R-:W-:-:S03]  /*09d0*/  SEL R12, R12, R13, !P0 ;  /* 0x0000000d0c0c7207 */ /* 0x002fc60004000000 */
[----:B------:R-:W0:Y:S01]  /*09e0*/  SHFL.DOWN PT, R6, R7, 0x2, 0x1f ;  /* 0x08401f0007067f89 */ /* 0x000e2200000e0000 */
[----:B--2---:R-:W-:Y:S02]  /*09f0*/  SEL R10, R10, R11, !P0 ;  /* 0x0000000b0a0a7207 */ /* 0x004fe40004000000 */
[----:B------:R-:W-:Y:S01]  /*0a00*/  LOP3.LUT P0, R2, R5, 0x1f, RZ, 0xc0, !PT ;  /* 0x0000001f05027812 */ /* 0x000fe2000780c0ff */
[----:B------:R-:W1:Y:S04]  /*0a10*/  SHFL.DOWN PT, R9, R12, 0x2, 0x1f ;  /* 0x08401f000c097f89 */ /* 0x000e6800000e0000 */
[----:B------:R-:W2:Y:S08]  /*0a20*/  SHFL.DOWN PT, R3, R10, 0x2, 0x1f ;  /* 0x08401f000a037f89 */ /* 0x000eb000000e0000 */
[----:B------:R-:W3:Y:S01]  /*0a30*/  @!P0 S2R R16, SR_CgaCtaId ;  /* 0x0000000000108919 */ /* 0x000ee20000008800 */
[----:B0-----:R-:W-:-:S02]  /*0a40*/  ISETP.GE.AND P1, PT, R6, R7, PT ;  /* 0x000000070600720c */ /* 0x001fc40003f26270 */
[----:B------:R-:W-:Y:S02]  /*0a50*/  VIMNMX R6, PT, PT, R7, R6, PT ;  /* 0x0000000607067248 */ /* 0x000fe40003fe0100 */
[----:B-1----:R-:W-:Y:S02]  /*0a60*/  SEL R9, R9, R12, !P1 ;  /* 0x0000000c09097207 */ /* 0x002fe40004800000 */
[----:B------:R-:W-:Y:S01]  /*0a70*/  @!P0 MOV R7, 0x400 ;  /* 0x0000040000078802 */ /* 0x000fe20000000f00 */
[----:B------:R-:W0:Y:S01]  /*0a80*/  SHFL.DOWN PT, R11, R6, 0x1, 0x1f ;  /* 0x08201f00060b7f89 */ /* 0x000e2200000e0000 */
[----:B--2---:R-:W-:-:S03]  /*0a90*/  SEL R3, R3, R10, !P1 ;  /* 0x0000000a03037207 */ /* 0x004fc60004800000 */
[----:B------:R-:W1:Y:S04]  /*0aa0*/  SHFL.DOWN PT, R14, R9, 0x1, 0x1f ;  /* 0x08201f00090e7f89 */ /* 0x000e6800000e0000 */
[----:B------:R-:W2:Y:S01]  /*0ab0*/  SHFL.DOWN PT, R8, R3, 0x1, 0x1f ;  /* 0x08201f0003087f89 */ /* 0x000ea200000e0000 */
[----:B---3--:R-:W-:Y:S02]  /*0ac0*/  @!P0 LEA R16, R16, R7, 0x18 ;  /* 0x0000000710108211 */ /* 0x008fe400078ec0ff */
[----:B------:R-:W-:Y:S02]  /*0ad0*/  @!P0 SHF.R.U32.HI R7, RZ, 0x5, R5 ;  /* 0x00000005ff078819 */ /* 0x000fe40000011605 */
[----:B0-----:R-:W-:-:S03]  /*0ae0*/  ISETP.GE.AND P1, PT, R11, R6, PT ;  /* 0x000000060b00720c */ /* 0x001fc60003f26270 */
[----:B------:R-:W-:Y:S01]  /*0af0*/  @!P0 IMAD R7, R7, 0xc, R16 ;  /* 0x0000000c07078824 */ /* 0x000fe200078e0210 */
[----:B------:R-:W-:Y:S02]  /*0b00*/  VIMNMX R10, PT, PT, R6, R11, PT ;  /* 0x0000000b060a7248 */ /* 0x000fe40003fe0100 */
[----:B-1----:R-:W-:-:S03]  /*0b10*/  SEL R14, R14, R9, !P1 ;  /* 0x000000090e0e7207 */ /* 0x002fc60004800000 */
[----:B------:R0:W-:Y:S01]  /*0b20*/  @!P0 STS [R7], R10 ;  /* 0x0000000a07008388 */ /* 0x0001e20000000800 */
[----:B--2---:R-:W-:Y:S02]  /*0b30*/  SEL R8, R8, R3, !P1 ;  /* 0x0000000308087207 */ /* 0x004fe40004800000 */
[----:B------:R-:W-:Y:S01]  /*0b40*/  ISETP.GT.U32.AND P1, PT, R5, 0x1f, PT ;  /* 0x0000001f0500780c */ /* 0x000fe20003f24070 */
[----:B------:R0:W-:Y:S04]  /*0b50*/  @!P0 STS [R7+0x8], R14 ;  /* 0x0000080e07008388 */ /* 0x0001e80000000800 */
[----:B------:R0:W-:Y:S01]  /*0b60*/  @!P0 STS [R7+0x4], R8 ;  /* 0x0000040807008388 */ /* 0x0001e20000000800 */
[----:B------:R-:W-:Y:S07]  /*0b70*/  BAR.SYNC.DEFER_BLOCKING 0x0 ;  /* 0x0000000000007b1d */ /* 0x000fee0000010000 */
[----:B------:R-:W-:Y:S05]  /*0b80*/  @P1 EXIT ;  /* 0x000000000000194d */ /* 0x000fea0003800000 */
[----:B------:R-:W-:Y:S02]  /*0b90*/  SHF.R.U32.HI R4, RZ, 0x5, R4 ;  /* 0x00000005ff047819 */ /* 0x000fe40000011604 */
[C---:B------:R-:W-:Y:S02]  /*0ba0*/  ISETP.NE.AND P1, PT, R5.reuse, RZ, PT ;  /* 0x000000ff0500720c */ /* 0x040fe40003f25270 */
[----:B------:R-:W-:-:S13]  /*0bb0*/  ISETP.GE.U32.AND P0, PT, R5, R4, PT ;  /* 0x000000040500720c */ /* 0x000fda0003f06070 */
[----:B------:R-:W0:Y:S01]  /*0bc0*/  @!P0 S2R R4, SR_CgaCtaId ;  /* 0x0000000000048919 */ /* 0x000e220000008800 */
[----:B------:R-:W-:-:S04]  /*0bd0*/  @!P0 MOV R3, 0x400 ;  /* 0x0000040000038802 */ /* 0x000fc80000000f00 */
[----:B0-----:R-:W-:Y:S01]  /*0be0*/  @!P0 LEA R7, R4, R3, 0x18 ;  /* 0x0000000304078211 */ /* 0x001fe200078ec0ff */
[----:B------:R-:W-:-:S04]  /*0bf0*/  IMAD.MOV.U32 R3, RZ, RZ, 0x7fffffff ;  /* 0x7fffffffff037424 */ /* 0x000fc800078e00ff */
[----:B------:R-:W-:-:S05]  /*0c00*/  @!P0 IMAD R2, R2, 0xc, R7 ;  /* 0x0000000c02028824 */ /* 0x000fca00078e0207 */
[----:B------:R-:W0:Y:S04]  /*0c10*/  @!P0 LDS R3, [R2] ;  /* 0x0000000002038984 */ /* 0x000e280000000800 */
[----:B------:R-:W1:Y:S04]  /*0c20*/  @!P0 LDS R8, [R2+0x4] ;  /* 0x0000040002088984 */ /* 0x000e680000000800 */
[----:B------:R-:W2:Y:S04]  /*0c30*/  @!P0 LDS R14, [R2+0x8] ;  /* 0x00000800020e8984 */ /* 0x000ea80000000800 */
[----:B0-----:R-:W0:Y:S04]  /*0c40*/  SHFL.DOWN PT, R4, R3, 0x10, 0x1f ;  /* 0x0a001f0003047f89 */ /* 0x001e2800000e0000 */
[----:B-1----:R-:W1:Y:S04]  /*0c50*/  SHFL.DOWN PT, R7, R8, 0x10, 0x1f ;  /* 0x0a001f0008077f89 */ /* 0x002e6800000e0000 */
[----:B--2---:R-:W2:Y:S01]  /*0c60*/  SHFL.DOWN PT, R9, R14, 0x10, 0x1f ;  /* 0x0a001f000e097f89 */ /* 0x004ea200000e0000 */
[----:B0-----:R-:W-:-:S02]  /*0c70*/  ISETP.GE.AND P0, PT, R4, R3, PT ;  /* 0x000000030400720c */ /* 0x001fc40003f06270 */
[----:B------:R-:W-:Y:S02]  /*0c80*/  VIMNMX R4, PT, PT, R4, R3, PT ;  /* 0x0000000304047248 */ /* 0x000fe40003fe0100 */
[----:B-1----:R-:W-:-:S03]  /*0c90*/  SEL R7, R7, R8, !P0 ;  /* 0x0000000807077207 */ /* 0x002fc60004000000 */
        /* <DEDUP_REMOVED lines=21> */
[----:B------:R0:W1:Y:S01]  /*0df0*/  SHFL.DOWN PT, R6, R7, 0x1, 0x1f ;  /* 0x08201f0007067f89 */ /* 0x00006200000e0000 */
[----:B--2---:R-:W-:-:S03]  /*0e00*/  SEL R8, R8, R13, !P0 ;  /* 0x0000000d08087207 */ /* 0x004fc60004000000 */
[----:B------:R0:W2:Y:S04]  /*0e10*/  SHFL.DOWN PT, R5, R4, 0x1, 0x1f ;  /* 0x08201f0004057f89 */ /* 0x0000a800000e0000 */
[----:B------:R0:W3:Y:S01]  /*0e20*/  SHFL.DOWN PT, R9, R8, 0x1, 0x1f ;  /* 0x08201f0008097f89 */ /* 0x0000e200000e0000 */
[----:B------:R-:W-:Y:S05]  /*0e30*/  @P1 EXIT ;  /* 0x000000000000194d */ /* 0x000fea0003800000 */
[----:B------:R-:W4:Y:S01]  /*0e40*/  LDC.64 R2, c[0x0][0x3a0] ;  /* 0x0000e800ff027b82 */ /* 0x000f220000000a00 */
[----:B-1----:R-:W-:Y:S02]  /*0e50*/  ISETP.GE.AND P0, PT, R6, R7, PT ;  /* 0x000000070600720c */ /* 0x002fe40003f06270 */
[----:B0-----:R-:W-:Y:S02]  /*0e60*/  VIMNMX R7, PT, PT, R7, R6, PT ;  /* 0x0000000607077248 */ /* 0x001fe40003fe0100 */
[----:B--2---:R-:W-:Y:S02]  /*0e70*/  SEL R5, R5, R4, !P0 ;  /* 0x0000000405057207 */ /* 0x004fe40004000000 */
[----:B---3--:R-:W-:Y:S01]  /*0e80*/  SEL R9, R9, R8, !P0 ;  /* 0x0000000809097207 */ /* 0x008fe20004000000 */
[----:B----4-:R-:W-:-:S05]  /*0e90*/  IMAD.WIDE.U32 R2, R0, 0xc, R2 ;  /* 0x0000000c00027825 */ /* 0x010fca00078e0002 */
[----:B------:R-:W-:Y:S04]  /*0ea0*/  STG.E desc[UR10][R2.64], R7 ;  /* 0x0000000702007986 */ /* 0x000fe8000c10190a */
[----:B------:R-:W-:Y:S04]  /*0eb0*/  STG.E desc[UR10][R2.64+0x4], R5 ;  /* 0x0000040502007986 */ /* 0x000fe8000c10190a */
[----:B------:R-:W-:Y:S01]  /*0ec0*/  STG.E desc[UR10][R2.64+0x8], R9 ;  /* 0x0000080902007986 */ /* 0x000fe2000c10190a */
[----:B------:R-:W-:Y:S05]  /*0ed0*/  EXIT ;  /* 0x000000000000794d */ /* 0x000fea0003800000 */
.L_x_10:
[----:B------:R-:W-:-:S00]  /*0ee0*/  BRA `(.L_x_10) ;  /* 0xfffffffc00fc7947 */ /* 0x000fc0000383ffff */
[----:B------:R-:W-:-:S00]  /*0ef0*/  NOP ;  /* 0x0000000000007918 */ /* 0x000fc00000000000 */
        /* <DEDUP_REMOVED lines=8> */
.L_x_41:


//--------------------- .text._Z12index_shapesPiiS_S_S_S_ --------------------------
	.section	.text._Z12index_shapesPiiS_S_S_S_,"ax",@progbits
	.align	128
        .global         _Z12index_shapesPiiS_S_S_S_
        .type           _Z12index_shapesPiiS_S_S_S_,@function
        .size           _Z12index_shapesPiiS_S_S_S_,(.L_x_42 - _Z12index_shapesPiiS_S_S_S_)
        .other          _Z12index_shapesPiiS_S_S_S_,@"STO_CUDA_ENTRY STV_DEFAULT"
_Z12index_shapesPiiS_S_S_S_:
.text._Z12index_shapesPiiS_S_S_S_:
[----:B------:R-:W-:Y:S01]  /*0000*/  LDC R1, c[0x0][0x37c] ;  /* 0x0000df00ff017b82 */ /* 0x000fe20000000800 */
[----:B------:R-:W0:Y:S07]  /*0010*/  S2R R9, SR_TID.X ;  /* 0x0000000000097919 */ /* 0x000e2e0000002100 */
[----:B------:R-:W1:Y:S01]  /*0020*/  S2UR UR4, SR_CTAID.X ;  /* 0x00000000000479c3 */ /* 0x000e620000002500 */
[----:B------:R-:W2:Y:S01]  /*0030*/  LDCU UR5, c[0x0][0x388] ;  /* 0x00007100ff0577ac */ /* 0x000ea20008000800 */
[----:B------:R-:W3:Y:S06]  /*0040*/  LDCU.64 UR8, c[0x0][0x358] ;  /* 0x00006b00ff0877ac */ /* 0x000eec0008000a00 */
[----:B------:R-:W1:Y:S01]  /*0050*/  LDC R0, c[0x0][0x360] ;  /* 0x0000d800ff007b82 */ /* 0x000e620000000800 */
[----:B0-----:R-:W-:Y:S01]  /*0060*/  ISETP.NE.AND P0, PT, R9, RZ, PT ;  /* 0x000000ff0900720c */ /* 0x001fe20003f05270 */
[----:B-1----:R-:W-:-:S12]  /*0070*/  IMAD R8, R0, UR4, RZ ;  /* 0x0000000400087c24 */ /* 0x002fd8000f8e02ff */
[----:B------:R-:W0:Y:S01]  /*0080*/  @!P0 S2R R3, SR_CgaCtaId ;  /* 0x0000000000038919 */ /* 0x000e220000008800 */
[----:B------:R-:W-:-:S04]  /*0090*/  @!P0 MOV R2, 0x400 ;  /* 0x0000040000028802 */ /* 0x000fc80000000f00 */
[----:B0-----:R-:W-:-:S05]  /*00a0*/  @!P0 LEA R2, R3, R2, 0x18 ;  /* 0x0000000203028211 */ /* 0x001fca00078ec0ff */
[----:B------:R0:W-:Y:S01]  /*00b0*/  @!P0 STS.64 [R2+0x4008], RZ ;  /* 0x004008ff02008388 */ /* 0x0001e20000000a00 */
[----:B------:R-:W-:Y:S01]  /*00c0*/  BAR.SYNC.DEFER_BLOCKING 0x0 ;  /* 0x0000000000007b1d */ /* 0x000fe20000010000 */
[----:B--2---:R-:W-:-:S13]  /*00d0*/  ISETP.GE.AND P0, PT, R8, UR5, PT ;  /* 0x0000000508007c0c */ /* 0x004fda000bf06270 */
[----:B0--3--:R-:W-:Y:S05]  /*00e0*/  @P0 BRA `(.L_x_11) ;  /* 0x0000000800e80947 */ /* 0x009fea0003800000 */
[----:B------:R-:W0:Y:S01]  /*00f0*/  S2UR UR5, SR_CgaCtaId ;  /* 0x00000000000579c3 */ /* 0x000e220000008800 */
[----:B------:R-:W-:Y:S02]  /*0100*/  UMOV UR4, 0x400 ;  /* 0x0000040000047882 */ /* 0x000fe40000000000 */
[----:B------:R-:W-:-:S05]  /*0110*/  UIADD3 UR4, UPT, UPT, UR4, 0x8, URZ ;  /* 0x0000000804047890 */ /* 0x000fca000fffe0ff */
[----:B------:R-:W1:Y:S01]  /*0120*/  LDC R11, c[0x0][0x370] ;  /* 0x0000dc00ff0b7b82 */ /* 0x000e620000000800 */
[----:B0-----:R-:W-:-:S06]  /*0130*/  ULEA UR4, UR5, UR4, 0x18 ;  /* 0x0000000405047291 */ /* 0x001fcc000f8ec0ff */
[----:B------:R-:W-:Y:S01]  /*0140*/  LEA R10, R9, UR4, 0x2 ;  /* 0x00000004090a7c11 */ /* 0x000fe2000f8e10ff */
[----:B-1----:R-:W-:-:S07]  /*0150*/  IMAD R11, R0, R11, RZ ;  /* 0x0000000b000b7224 */ /* 0x002fce00078e02ff */
.L_x_31:
[----:B0-----:R-:W0:Y:S01]  /*0160*/  LDCU UR5, c[0x0][0x388] ;  /* 0x00007100ff0577ac */ /* 0x001e220008000800 */
[--C-:B------:R-:W-:Y:S01]  /*0170*/  IMAD.IADD R12, R9, 0x1, R8.reuse ;  /* 0x00000001090c7824 */ /* 0x100fe200078e0208 */
[----:B------:R-:W-:Y:S01]  /*0180*/  BSSY.RECONVERGENT B0, `(.L_x_12) ;  /* 0x000003b000007945 */ /* 0x000fe20003800200 */
[----:B------:R-:W-:Y:S02]  /*0190*/  IMAD.IADD R8, R11, 0x1, R8 ;  /* 0x000000010b087824 */ /* 0x000fe400078e0208 */
[----:B------:R-:W-:Y:S02]  /*01a0*/  IMAD.MOV.U32 R13, RZ, RZ, -0x1 ;  /* 0xffffffffff0d7424 */ /* 0x000fe400078e00ff */
[----:B------:R-:W-:Y:S01]  /*01b0*/  IMAD.MOV.U32 R14, RZ, RZ, -0x1 ;  /* 0xffffffffff0e7424 */ /* 0x000fe200078e00ff */
[----:B0-----:R-:W-:Y:S02]  /*01c0*/  ISETP.GE.AND P1, PT, R12, UR5, PT ;  /* 0x000000050c007c0c */ /* 0x001fe4000bf26270 */
[----:B------:R-:W-:-:S11]  /*01d0*/  ISETP.GE.AND P0, PT, R8, UR5, PT ;  /* 0x0000000508007c0c */ /* 0x000fd6000bf06270 */
[----:B-1234-:R-:W-:Y:S05]  /*01e0*/  @P1 BRA `(.L_x_13) ;  /* 0x0000000000d01947 */ /* 0x01efea0003800000 */
[----:B------:R-:W0:Y:S02]  /*01f0*/  LDC.64 R2, c[0x0][0x380] ;  /* 0x0000e000ff027b82 */ /* 0x000e240000000a00 */
[----:B0-----:R-:W-:-:S06]  /*0200*/  IMAD.WIDE R2, R12, 0x4, R2 ;  /* 0x000000040c027825 */ /* 0x001fcc00078e0202 */
[----:B------:R-:W2:Y:S02]  /*0210*/  LDG.E R2, desc[UR8][R2.64] ;  /* 0x0000000802027981 */ /* 0x000ea4000c1e1900 */
[----:B--2---:R-:W-:-:S13]  /*0220*/  ISETP.NE.AND P1, PT, R2, 0x2, PT ;  /* 0x000000020200780c */ /* 0x004fda0003f25270 */
[----:B------:R-:W-:Y:S05]  /*0230*/  @!P1 BRA `(.L_x_14) ;  /* 0x0000000000689947 */ /* 0x000fea0003800000 */
[----:B------:R-:W-:Y:S01]  /*0240*/  ISETP.NE.AND P1, PT, R2, 0x1, PT ;  /* 0x000000010200780c */ /* 0x000fe20003f25270 */
[----:B------:R-:W-:Y:S02]  /*0250*/  IMAD.MOV.U32 R13, RZ, RZ, -0x1 ;  /* 0xffffffffff0d7424 */ /* 0x000fe400078e00ff */
[----:B------:R-:W-:-:S10]  /*0260*/  IMAD.MOV.U32 R14, RZ, RZ, -0x1 ;  /* 0xffffffffff0e7424 */ /* 0x000fd400078e00ff */
[----:B------:R-:W-:Y:S05]  /*0270*/  @P1 BRA `(.L_x_13) ;  /* 0x0000000000ac1947 */ /* 0x000fea0003800000 */
[----:B------:R-:W0:Y:S01]  /*0280*/  S2R R4, SR_LANEID ;  /* 0x0000000000047919 */ /* 0x000e220000000000 */
[----:B------:R-:W1:Y:S01]  /*0290*/  S2UR UR6, SR_CgaCtaId ;  /* 0x00000000000679c3 */ /* 0x000e620000008800 */
[----:B------:R-:W-:Y:S01]  /*02a0*/  VOTEU.ANY UR7, UPT, PT ;  /* 0x0000000000077886 */ /* 0x000fe200038e0100 */
[----:B------:R-:W-:Y:S01]  /*02b0*/  UMOV UR5, 0x400 ;  /* 0x0000040000057882 */ /* 0x000fe20000000000 */
[----:B------:R-:W0:Y:S01]  /*02c0*/  FLO.U32 R3, UR7 ;  /* 0x0000000700037d00 */ /* 0x000e2200080e0000 */
[----:B------:R-:W-:Y:S01]  /*02d0*/  UIADD3 UR5, UPT, UPT, UR5, 0x4008, URZ ;  /* 0x0000400805057890 */ /* 0x000fe2000fffe0ff */
[----:B------:R-:W-:-:S06]  /*02e0*/  IMAD.MOV.U32 R14, RZ, RZ, -0x1 ;  /* 0xffffffffff0e7424 */ /* 0x000fcc00078e00ff */
[----:B------:R-:W2:Y:S01]  /*02f0*/  POPC R2, UR7 ;  /* 0x0000000700027d09 */ /* 0x000ea20008000000 */
[----:B-1----:R-:W-:Y:S01]  /*0300*/  ULEA UR5, UR6, UR5, 0x18 ;  /* 0x0000000506057291 */ /* 0x002fe2000f8ec0ff */
[----:B0-----:R-:W-:Y:S02]  /*0310*/  ISETP.EQ.U32.AND P1, PT, R3, R4, PT ;  /* 0x000000040300720c */ /* 0x001fe40003f22070 */
[----:B------:R-:W0:Y:S11]  /*0320*/  S2R R4, SR_LTMASK ;  /* 0x0000000000047919 */ /* 0x000e360000003900 */
[----:B--2---:R-:W1:Y:S01]  /*0330*/  @P1 ATOMS.ADD R2, [UR5], R2 ;  /* 0x00000002ff02198c */ /* 0x004e620008000005 */
[----:B0-----:R-:W-:-:S03]  /*0340*/  LOP3.LUT R4, R4, UR7, RZ, 0xc0, !PT ;  /* 0x0000000704047c12 */ /* 0x001fc6000f8ec0ff */
[----:B-1----:R-:W0:Y:S03]  /*0350*/  SHFL.IDX PT, R3, R2, R3, 0x1f ;  /* 0x00001f0302037589 */ /* 0x002e2600000e0000 */
[----:B------:R-:W0:Y:S02]  /*0360*/  POPC R4, R4 ;  /* 0x0000000400047309 */ /* 0x000e240000000000 */
[----:B0-----:R-:W-:-:S05]  /*0370*/  IMAD.IADD R13, R3, 0x1, R4 ;  /* 0x00000001030d7824 */ /* 0x001fca00078e0204 */
[----:B------:R-:W-:-:S13]  /*0380*/  ISETP.GT.AND P1, PT, R13, 0x7ff, PT ;  /* 0x000007ff0d00780c */ /* 0x000fda0003f24270 */
[----:B------:R-:W-:Y:S05]  /*0390*/  @P1 BRA `(.L_x_13) ;  /* 0x0000000000641947 */ /* 0x000fea0003800000 */
[----:B------:R-:W-:Y:S01]  /*03a0*/  LEA R3, R13, UR4, 0x2 ;  /* 0x000000040d037c11 */ /* 0x000fe2000f8e10ff */
[----:B------:R-:W-:-:S04]  /*03b0*/  IMAD.MOV.U32 R14, RZ, RZ, -0x1 ;  /* 0xffffffffff0e7424 */ /* 0x000fc800078e00ff */
[----:B------:R1:W-:Y:S01]  /*03c0*/  STS [R3], R12 ;  /* 0x0000000c03007388 */ /* 0x0003e20000000800 */
[----:B------:R-:W-:Y:S05]  /*03d0*/  BRA `(.L_x_13) ;  /* 0x0000000000547947 */ /* 0x000fea0003800000 */
.L_x_14:
[----:B------:R-:W0:Y:S01]  /*03e0*/  S2R R3, SR_LANEID ;  /* 0x0000000000037919 */ /* 0x000e220000000000 */
[----:B------:R-:W-:Y:S01]  /*03f0*/  VOTEU.ANY UR5, UPT, PT ;  /* 0x0000000000057886 */ /* 0x000fe200038e0100 */
[----:B------:R-:W-:Y:S01]  /*0400*/  MOV R7, 0x400 ;  /* 0x0000040000077802 */ /* 0x000fe20000000f00 */
[----:B------:R-:W0:Y:S01]  /*0410*/  FLO.U32 R4, UR5 ;  /* 0x0000000500047d00 */ /* 0x000e2200080e0000 */
[----:B------:R-:W1:Y:S03]  /*0420*/  S2R R13, SR_CgaCtaId ;  /* 0x00000000000d7919 */ /* 0x000e660000008800 */
[----:B------:R-:W-:Y:S01]  /*0430*/  VIADD R2, R7, 0x400c ;  /* 0x0000400c07027836 */ /* 0x000fe20000000000 */
[----:B------:R-:W2:Y:S03]  /*0440*/  S2R R6, SR_LTMASK ;  /* 0x0000000000067919 */ /* 0x000ea60000003900 */
[----:B------:R-:W3:Y:S01]  /*0450*/  POPC R5, UR5 ;  /* 0x0000000500057d09 */ /* 0x000ee20008000000 */
[----:B0-----:R-:W-:-:S02]  /*0460*/  ISETP.EQ.U32.AND P1, PT, R4, R3, PT ;  /* 0x000000030400720c */ /* 0x001fc40003f22070 */
[----:B-1----:R-:W-:Y:S02]  /*0470*/  LEA R2, R13, R2, 0x18 ;  /* 0x000000020d027211 */ /* 0x002fe400078ec0ff */
[----:B--2---:R-:W-:-:S04]  /*0480*/  LOP3.LUT R6, R6, UR5, RZ, 0xc0, !PT ;  /* 0x0000000506067c12 */ /* 0x004fc8000f8ec0ff */
[----:B------:R-:W0:Y:S05]  /*0490*/  POPC R3, R6 ;  /* 0x0000000600037309 */ /* 0x000e2a0000000000 */
[----:B---3--:R-:W1:Y:S04]  /*04a0*/  @P1 ATOMS.ADD R5, [R2], R5 ;  /* 0x000000050205138c */ /* 0x008e680000000000 */
[----:B-1----:R-:W0:Y:S02]  /*04b0*/  SHFL.IDX PT, R4, R5, R4, 0x1f ;  /* 0x00001f0405047589 */ /* 0x002e2400000e0000 */
[----:B0-----:R-:W-:-:S05]  /*04c0*/  IMAD.IADD R14, R4, 0x1, R3 ;  /* 0x00000001040e7824 */ /* 0x001fca00078e0203 */
[----:B------:R-:W-:-:S13]  /*04d0*/  ISETP.GT.AND P1, PT, R14, 0x7ff, PT ;  /* 0x000007ff0e00780c */ /* 0x000fda0003f24270 */
[----:B------:R-:W-:-:S05]  /*04e0*/  @!P1 VIADD R3, R7, 0x2008 ;  /* 0x0000200807039836 */ /* 0x000fca0000000000 */
[----:B------:R-:W-:Y:S01]  /*04f0*/  @!P1 LEA R3, R13, R3, 0x18 ;  /* 0x000000030d039211 */ /* 0x000fe200078ec0ff */
[----:B------:R-:W-:-:S04]  /*0500*/  IMAD.MOV.U32 R13, RZ, RZ, -0x1 ;  /* 0xffffffffff0d7424 */ /* 0x000fc800078e00ff */
[----:B------:R-:W-:-:S05]  /*0510*/  @!P1 IMAD R3, R14, 0x4, R3 ;  /* 0x000000040e039824 */ /* 0x000fca00078e0203 */
[----:B------:R0:W-:Y:S02]  /*0520*/  @!P1 STS [R3], R12 ;  /* 0x0000000c03009388 */ /* 0x0001e40000000800 */
.L_x_13:
[----:B------:R-:W-:Y:S05]  /*0530*/  BSYNC.RECONVERGENT B0 ;  /* 0x0000000000007941 */ /* 0x000fea0003800200 */
.L_x_12:
[----:B------:R-:W2:Y:S01]  /*0540*/  S2R R17, SR_CgaCtaId ;  /* 0x0000000000117919 */ /* 0x000ea20000008800 */
[----:B------:R-:W-:Y:S01]  /*0550*/  MOV R16, 0x400 ;  /* 0x0000040000107802 */ /* 0x000fe20000000f00 */
[----:B------:R-:W-:Y:S03]  /*0560*/  BAR.SYNC.DEFER_BLOCKING 0x0 ;  /* 0x0000000000007b1d */ /* 0x000fe60000010000 */
[----:B--2---:R-:W-:-:S05]  /*0570*/  LEA R15, R17, R16, 0x18 ;  /* 0x00000010110f7211 */ /* 0x004fca00078ec0ff */
[----:B01----:R-:W0:Y:S02]  /*0580*/  LDS.64 R2, [R15+0x4008] ;  /* 0x004008000f027984 */ /* 0x003e240000000a00 */
[----:B0-----:R-:W-:-:S13]  /*0590*/  ISETP.GE.AND P1, PT, R2, 0x800, PT ;  /* 0x000008000200780c */ /* 0x001fda0003f26270 */
[----:B------:R-:W-:Y:S05]  /*05a0*/  @!P1 BRA `(.L_x_15) ;  /* 0x0000000000bc9947 */ /* 0x000fea0003800000 */
[C---:B------:R-:W-:Y:S01]  /*05b0*/  ISETP.NE.AND P3, PT, R9.reuse, RZ, PT ;  /* 0x000000ff0900720c */ /* 0x040fe20003f65270 */
[----:B------:R-:W-:Y:S01]  /*05c0*/  BSSY.RECONVERGENT B0, `(.L_x_16) ;  /* 0x0000012000007945 */ /* 0x000fe20003800200 */
[----:B------:R-:W-:Y:S02]  /*05d0*/  ISETP.GT.AND P2, PT, R2, R9, PT ;  /* 0x000000090200720c */ /* 0x000fe40003f44270 */
[----:B------:R-:W-:-:S09]  /*05e0*/  ISETP.NE.AND P1, PT, R9, RZ, PT ;  /* 0x000000ff0900720c */ /* 0x000fd20003f25270 */
[----:B------:R-:W-:Y:S05]  /*05f0*/  @P3 BRA `(.L_x_17) ;  /* 0x0000000000383947 */ /* 0x000fea0003800000 */
[----:B------:R-:W0:Y:S01]  /*0600*/  S2R R7, SR_LANEID ;  /* 0x0000000000077919 */ /* 0x000e220000000000 */
[----:B------:R-:W-:Y:S01]  /*0610*/  VOTEU.ANY UR5, UPT, PT ;  /* 0x0000000000057886 */ /* 0x000fe200038e0100 */
[----:B------:R-:W1:Y:S01]  /*0620*/  LDC.64 R4, c[0x0][0x398] ;  /* 0x0000e600ff047b82 */ /* 0x000e620000000a00 */
[----:B------:R-:W0:Y:S08]  /*0630*/  FLO.U32 R18, UR5 ;  /* 0x0000000500127d00 */ /* 0x000e3000080e0000 */
[----:B------:R-:W2:Y:S01]  /*0640*/  POPC R6, UR5 ;  /* 0x0000000500067d09 */ /* 0x000ea20008000000 */
[----:B0-----:R-:W-:Y:S01]  /*0650*/  ISETP.EQ.U32.AND P3, PT, R18, R7, PT ;  /* 0x000000071200720c */ /* 0x001fe20003f62070 */
[----:B--2---:R-:W-:-:S12]  /*0660*/  IMAD.SHL.U32 R7, R6, 0x800, RZ ;  /* 0x0000080006077824 */ /* 0x004fd800078e00ff */
[----:B-1----:R-:W2:Y:S01]  /*0670*/  @P3 ATOMG.E.ADD.STRONG.GPU PT, R5, desc[UR8][R4.64], R7 ;  /* 0x80000007040539a8 */ /* 0x002ea200081ef108 */
[----:B------:R-:W0:Y:S02]  /*0680*/  S2R R19, SR_LTMASK ;  /* 0x0000000000137919 */ /* 0x000e240000003900 */
[----:B0-----:R-:W-:-:S06]  /*0690*/  LOP3.LUT R19, R19, UR5, RZ, 0xc0, !PT ;  /* 0x0000000513137c12 */ /* 0x001fcc000f8ec0ff */
[----:B------:R-:W0:Y:S01]  /*06a0*/  POPC R19, R19 ;  /* 0x0000001300137309 */ /* 0x000e220000000000 */
[----:B--2---:R-:W0:Y:S02]  /*06b0*/  SHFL.IDX PT, R6, R5, R18, 0x1f ;  /* 0x00001f1205067589 */ /* 0x004e2400000e0000 */
[----:B0-----:R-:W-:-:S05]  /*06c0*/  IMAD R6, R19, 0x800, R6 ;  /* 0x0000080013067824 */ /* 0x001fca00078e0206 */
[----:B------:R0:W-:Y:S02]  /*06d0*/  STS [R15], R6 ;  /* 0x000000060f007388 */ /* 0x0001e40000000800 */
.L_x_17:
[----:B------:R-:W-:Y:S05]  /*06e0*/  BSYNC.RECONVERGENT B0 ;  /* 0x0000000000007941 */ /* 0x000fea0003800200 */
.L_x_16:
[----:B------:R-:W-:Y:S06]  /*06f0*/  BAR.SYNC.DEFER_BLOCKING 0x0 ;  /* 0x0000000000007b1d */ /* 0x000fec0000010000 */
[----:B------:R-:W-:Y:S04]  /*0700*/  BSSY.RECONVERGENT B0, `(.L_x_18) ;  /* 0x000000f000007945 */ /* 0x000fe80003800200 */
[----:B------:R-:W-:Y:S05]  /*0710*/  @!P2 BRA `(.L_x_19) ;  /* 0x000000000034a947 */ /* 0x000fea0003800000 */
[----:B0-----:R-:W0:Y:S01]  /*0720*/  LDS R6, [R15] ;  /* 0x000000000f067984 */ /* 0x001e220000000800 */
[----:B------:R-:W1:Y:S01]  /*0730*/  LDC.64 R4, c[0x0][0x390] ;  /* 0x0000e400ff047b82 */ /* 0x000e620000000a00 */
[----:B------:R-:W-:Y:S02]  /*0740*/  IMAD.MOV.U32 R21, RZ, RZ, R10 ;  /* 0x000000ffff157224 */ /* 0x000fe400078e000a */
[----:B------:R-:W-:Y:S02]  /*0750*/  IMAD.MOV.U32 R23, RZ, RZ, R9 ;  /* 0x000000ffff177224 */ /* 0x000fe400078e0009 */
[----:B0-----:R-:W-:-:S07]  /*0760*/  IMAD.IADD R19, R9, 0x1, R6 ;  /* 0x0000000109137824 */ /* 0x001fce00078e0206 */
.L_x_20:
[----:B--2---:R0:W2:Y:S01]  /*0770*/  LDS R25, [R21] ;  /* 0x0000000015197984 */ /* 0x0040a20000000800 */
[----:B-1----:R-:W-:-:S04]  /*0780*/  IMAD.WIDE R6, R19, 0x4, R4 ;  /* 0x0000000413067825 */ /* 0x002fc800078e0204 */
[C---:B------:R-:W-:Y:S02]  /*0790*/  IMAD.IADD R23, R0.reuse, 0x1, R23 ;  /* 0x0000000100177824 */ /* 0x040fe400078e0217 */
[C---:B------:R-:W-:Y:S02]  /*07a0*/  IMAD.IADD R19, R0.reuse, 0x1, R19 ;  /* 0x0000000100137824 */ /* 0x040fe400078e0213 */
[----:B0-----:R-:W-:Y:S01]  /*07b0*/  IMAD R21, R0, 0x4, R21 ;  /* 0x0000000400157824 */ /* 0x001fe200078e0215 */
[----:B------:R-:W-:Y:S01]  /*07c0*/  ISETP.GE.U32.AND P2, PT, R23, 0x800, PT ;  /* 0x000008001700780c */ /* 0x000fe20003f46070 */
[----:B--2---:R2:W-:-:S12]  /*07d0*/  STG.E desc[UR8][R6.64], R25 ;  /* 0x0000001906007986 */ /* 0x0045d8000c101908 */
[----:B------:R-:W-:Y:S05]  /*07e0*/  @!P2 BRA `(.L_x_20) ;  /* 0xfffffffc00e0a947 */ /* 0x000fea000383ffff */
.L_x_19:
[----:B------:R-:W-:Y:S05]  /*07f0*/  BSYNC.RECONVERGENT B0 ;  /* 0x0000000000007941 */ /* 0x000fea0003800200 */
.L_x_18:
[----:B------:R-:W-:Y:S06]  /*0800*/  BAR.SYNC.DEFER_BLOCKING 0x0 ;  /* 0x0000000000007b1d */ /* 0x000fec0000010000 */
[----:B------:R-:W-:Y:S04]  /*0810*/  BSSY.RECONVERGENT B0, `(.L_x_21) ;  /* 0x0000007000007945 */ /* 0x000fe80003800200 */
[----:B------:R-:W-:Y:S05]  /*0820*/  @P1 BRA `(.L_x_22) ;  /* 0x0000000000141947 */ /* 0x000fea0003800000 */
[----:B------:R-:W1:Y:S02]  /*0830*/  LDS R4, [R15+0x4008] ;  /* 0x004008000f047984 */ /* 0x000e640000000800 */
[----:B-1----:R-:W-:-:S13]  /*0840*/  ISETP.GE.AND P1, PT, R4, 0x801, PT ;  /* 0x000008010400780c */ /* 0x002fda0003f26270 */
[----:B------:R-:W-:-:S05]  /*0850*/  @P1 VIADD R4, R4, 0xfffff800 ;  /* 0xfffff80004041836 */ /* 0x000fca0000000000 */
[----:B------:R1:W-:Y:S04]  /*0860*/  @P1 STS [R15+0x4008], R4 ;  /* 0x004008040f001388 */ /* 0x0003e80000000800 */
[----:B------:R1:W-:Y:S02]  /*0870*/  @!P1 STS [R15+0x4008], RZ ;  /* 0x004008ff0f009388 */ /* 0x0003e40000000800 */
.L_x_22:
[----:B------:R-:W-:Y:S05]  /*0880*/  BSYNC.RECONVERGENT B0 ;  /* 0x0000000000007941 */ /* 0x000fea0003800200 */
.L_x_21:
[----:B------:R-:W-:Y:S06]  /*0890*/  BAR.SYNC.DEFER_BLOCKING 0x0 ;  /* 0x0000000000007b1d */ /* 0x000fec0000010000 */
.L_x_15:
[----:B------:R-:W-:-:S13]  /*08a0*/  ISETP.GE.AND P1, PT, R3, 0x800, PT ;  /* 0x000008000300780c */ /* 0x000fda0003f26270 */
[----:B------:R-:W-:Y:S05]  /*08b0*/  @!P1 BRA `(.L_x_23) ;  /* 0x0000000000c49947 */ /* 0x000fea0003800000 */
[----:B------:R-:W3:Y:S01]  /*08c0*/  LDS R18, [R15+0x400c] ;  /* 0x00400c000f127984 */ /* 0x000ee20000000800 */
[C---:B------:R-:W-:Y:S01]  /*08d0*/  ISETP.NE.AND P3, PT, R9.reuse, RZ, PT ;  /* 0x000000ff0900720c */ /* 0x040fe20003f65270 */
[----:B------:R-:W-:Y:S01]  /*08e0*/  BSSY.RECONVERGENT B0, `(.L_x_24) ;  /* 0x0000013000007945 */ /* 0x000fe20003800200 */
[----:B------:R-:W-:Y:S02]  /*08f0*/  ISETP.NE.AND P1, PT, R9, RZ, PT ;  /* 0x000000ff0900720c */ /* 0x000fe40003f25270 */
[C---:B---3--:R-:W-:Y:S02]  /*0900*/  ISETP.GT.AND P2, PT, R18.reuse, R9, PT ;  /* 0x000000091200720c */ /* 0x048fe40003f44270 */
[----:B------:R-:W-:-:S07]  /*0910*/  VIMNMX R18, PT, PT, R18, 0x800, PT ;  /* 0x0000080012127848 */ /* 0x000fce0003fe0100 */
[----:B------:R-:W-:Y:S05]  /*0920*/  @P3 BRA `(.L_x_25) ;  /* 0x0000000000383947 */ /* 0x000fea0003800000 */
[----:B0-2---:R-:W0:Y:S01]  /*0930*/  S2R R6, SR_LANEID ;  /* 0x0000000000067919 */ /* 0x005e220000000000 */
[----:B------:R-:W-:Y:S01]  /*0940*/  VOTEU.ANY UR5, UPT, PT ;  /* 0x0000000000057886 */ /* 0x000fe200038e0100 */
[----:B-1----:R-:W1:Y:S01]  /*0950*/  LDC.64 R4, c[0x0][0x3a8] ;  /* 0x0000ea00ff047b82 */ /* 0x002e620000000a00 */
[----:B------:R-:W0:Y:S01]  /*0960*/  FLO.U32 R19, UR5 ;  /* 0x0000000500137d00 */ /* 0x000e2200080e0000 */
[----:B------:R-:W-:-:S06]  /*0970*/  UPOPC UR6, UR5 ;  /* 0x00000005000672bf */ /* 0x000fcc0008000000 */
[----:B------:R-:W-:Y:S01]  /*0980*/  IMAD R7, R18, UR6, RZ ;  /* 0x0000000612077c24 */ /* 0x000fe2000f8e02ff */
[----:B0-----:R-:W-:-:S13]  /*0990*/  ISETP.EQ.U32.AND P3, PT, R19, R6, PT ;  /* 0x000000061300720c */ /* 0x001fda0003f62070 */
[----:B-1----:R-:W2:Y:S01]  /*09a0*/  @P3 ATOMG.E.ADD.STRONG.GPU PT, R4, desc[UR8][R4.64], R7 ;  /* 0x80000007040439a8 */ /* 0x002ea200081ef108 */
[----:B------:R-:W0:Y:S02]  /*09b0*/  S2R R20, SR_LTMASK ;  /* 0x0000000000147919 */ /* 0x000e240000003900 */
[----:B0-----:R-:W-:-:S04]  /*09c0*/  LOP3.LUT R20, R20, UR5, RZ, 0xc0, !PT ;  /* 0x0000000514147c12 */ /* 0x001fc8000f8ec0ff */
[----:B------:R-:W0:Y:S01]  /*09d0*/  POPC R6, R20 ;  /* 0x0000001400067309 */ /* 0x000e220000000000 */
[----:B--2---:R-:W0:Y:S02]  /*09e0*/  SHFL.IDX PT, R19, R4, R19, 0x1f ;  /* 0x00001f1304137589 */ /* 0x004e2400000e0000 */
[----:B0-----:R-:W-:-:S05]  /*09f0*/  IMAD R6, R18, R6, R19 ;  /* 0x0000000612067224 */ /* 0x001fca00078e0213 */
[----:B------:R3:W-:Y:S02]  /*0a00*/  STS [R15], R6 ;  /* 0x000000060f007388 */ /* 0x0007e40000000800 */
.L_x_25:
[----:B------:R-:W-:Y:S05]  /*0a10*/  BSYNC.RECONVERGENT B0 ;  /* 0x0000000000007941 */ /* 0x000fea0003800200 */
.L_x_24:
[----:B------:R-:W-:Y:S06]  /*0a20*/  BAR.SYNC.DEFER_BLOCKING 0x0 ;  /* 0x0000000000007b1d */ /* 0x000fec0000010000 */
[----:B------:R-:W-:Y:S04]  /*0a30*/  BSSY.RECONVERGENT B0, `(.L_x_26) ;  /* 0x000000f000007945 */ /* 0x000fe80003800200 */
[----:B------:R-:W-:Y:S05]  /*0a40*/  @!P2 BRA `(.L_x_27) ;  /* 0x000000000034a947 */ /* 0x000fea0003800000 */
[----:B------:R4:W4:Y:S01]  /*0a50*/  LDS R19, [R15] ;  /* 0x000000000f137984 */ /* 0x0009220000000800 */
[----:B-1----:R-:W1:Y:S01]  /*0a60*/  LDC.64 R4, c[0x0][0x3a0] ;  /* 0x0000e800ff047b82 */ /* 0x002e620000000a00 */
[----:B0-23--:R-:W-:Y:S02]  /*0a70*/  VIADD R6, R16, 0x2008 ;  /* 0x0000200810067836 */ /* 0x00dfe40000000000 */
[----:B------:R-:W-:-:S03]  /*0a80*/  IMAD.MOV.U32 R21, RZ, RZ, R9 ;  /* 0x000000ffff157224 */ /* 0x000fc600078e0009 */
[----:B------:R-:W-:-:S07]  /*0a90*/  LEA R22, R17, R6, 0x18 ;  /* 0x0000000611167211 */ /* 0x000fce00078ec0ff */
.L_x_28:
[----:B------:R-:W-:Y:S02]  /*0aa0*/  IMAD R20, R21, 0x4, R22 ;  /* 0x0000000415147824 */ /* 0x000fe400078e0216 */
[--C-:B0---4-:R-:W-:Y:S02]  /*0ab0*/  IMAD.IADD R7, R19, 0x1, R21.reuse ;  /* 0x0000000113077824 */ /* 0x111fe400078e0215 */
[----:B------:R-:W-:Y:S01]  /*0ac0*/  IMAD.IADD R21, R0, 0x1, R21 ;  /* 0x0000000100157824 */ /* 0x000fe200078e0215 */
[----:B------:R-:W0:Y:S01]  /*0ad0*/  LDS R23, [R20] ;  /* 0x0000000014177984 */ /* 0x000e220000000800 */
[----:B-1----:R-:W-:-:S03]  /*0ae0*/  IMAD.WIDE R6, R7, 0x4, R4 ;  /* 0x0000000407067825 */ /* 0x002fc600078e0204 */
[----:B------:R-:W-:Y:S02]  /*0af0*/  ISETP.GE.AND P2, PT, R21, R18, PT ;  /* 0x000000121500720c */ /* 0x000fe40003f46270 */
[----:B0-----:R0:W-:Y:S11]  /*0b00*/  STG.E desc[UR8][R6.64], R23 ;  /* 0x0000001706007986 */ /* 0x0011f6000c101908 */
[----:B------:R-:W-:Y:S05]  /*0b10*/  @!P2 BRA `(.L_x_28) ;  /* 0xfffffffc00e0a947 */ /* 0x000fea000383ffff */
.L_x_27:
[----:B------:R-:W-:Y:S05]  /*0b20*/  BSYNC.RECONVERGENT B0 ;  /* 0x0000000000007941 */ /* 0x000fea0003800200 */
.L_x_26:
[----:B------:R-:W-:Y:S06]  /*0b30*/  BAR.SYNC.DEFER_BLOCKING 0x0 ;  /* 0x0000000000007b1d */ /* 0x000fec0000010000 */
[----:B------:R-:W-:Y:S04]  /*0b40*/  BSSY.RECONVERGENT B0, `(.L_x_29) ;  /* 0x0000007000007945 */ /* 0x000fe80003800200 */
[----:B------:R-:W-:Y:S05]  /*0b50*/  @P1 BRA `(.L_x_30) ;  /* 0x0000000000141947 */ /* 0x000fea0003800000 */
[----:B-1----:R-:W1:Y:S02]  /*0b60*/  LDS R4, [R15+0x400c] ;  /* 0x00400c000f047984 */ /* 0x002e640000000800 */
[----:B-1----:R-:W-:-:S13]  /*0b70*/  ISETP.GE.AND P1, PT, R4, 0x801, PT ;  /* 0x000008010400780c */ /* 0x002fda0003f26270 */
[----:B------:R-:W-:-:S05]  /*0b80*/  @P1 VIADD R4, R4, 0xfffff800 ;  /* 0xfffff80004041836 */ /* 0x000fca0000000000 */
[----:B------:R4:W-:Y:S04]  /*0b90*/  @P1 STS [R15+0x400c], R4 ;  /* 0x00400c040f001388 */ /* 0x0009e80000000800 */
[----:B------:R4:W-:Y:S02]  /*0ba0*/  @!P1 STS [R15+0x400c], RZ ;  /* 0x00400cff0f009388 */ /* 0x0009e40000000800 */
.L_x_30:
[----:B------:R-:W-:Y:S05]  /*0bb0*/  BSYNC.RECONVERGENT B0 ;  /* 0x0000000000007941 */ /* 0x000fea0003800200 */
.L_x_29:
[----:B------:R-:W-:Y:S06]  /*0bc0*/  BAR.SYNC.DEFER_BLOCKING 0x0 ;  /* 0x0000000000007b1d */ /* 0x000fec0000010000 */
.L_x_23:
[----:B------:R-:W-:Y:S02]  /*0bd0*/  VIMNMX R3, PT, PT, R14, R3, PT ;  /* 0x000000030e037248 */ /* 0x000fe40003fe0100 */
[----:B------:R-:W-:Y:S02]  /*0be0*/  VIMNMX R2, PT, PT, R2, R13, PT ;  /* 0x0000000d02027248 */ /* 0x000fe40003fe0100 */
[----:B------:R-:W-:Y:S02]  /*0bf0*/  ISETP.GE.AND P2, PT, R3, 0x800, PT ;  /* 0x000008000300780c */ /* 0x000fe40003f46270 */
[----:B------:R-:W-:-:S11]  /*0c00*/  ISETP.GE.AND P1, PT, R2, 0x800, PT ;  /* 0x000008000200780c */ /* 0x000fd60003f26270 */
[----:B------:R-:W-:Y:S02]  /*0c10*/  @P2 VIADD R16, R16, 0x2008 ;  /* 0x0000200810102836 */ /* 0x000fe40000000000 */
[----:B------:R-:W-:-:S03]  /*0c20*/  @P1 LEA R13, R13, UR4, 0x2 ;  /* 0x000000040d0d1c11 */ /* 0x000fc6000f8e10ff */
[----:B------:R-:W-:Y:S02]  /*0c30*/  @P2 LEA R3, R17, R16, 0x18 ;  /* 0x0000001011032211 */ /* 0x000fe400078ec0ff */
[----:B------:R0:W-:Y:S03]  /*0c40*/  @P1 STS [R13+-0x2000], R12 ;  /* 0xffe0000c0d001388 */ /* 0x0001e60000000800 */
[----:B------:R-:W-:-:S05]  /*0c50*/  @P2 IMAD R3, R14, 0x4, R3 ;  /* 0x000000040e032824 */ /* 0x000fca00078e0203 */
[----:B------:R0:W-:Y:S01]  /*0c60*/  @P2 STS [R3+-0x2000], R12 ;  /* 0xffe0000c03002388 */ /* 0x0001e20000000800 */
[----:B------:R-:W-:Y:S06]  /*0c70*/  BAR.SYNC.DEFER_BLOCKING 0x0 ;  /* 0x0000000000007b1d */ /* 0x000fec0000010000 */
[----:B------:R-:W-:Y:S05]  /*0c80*/  @!P0 BRA `(.L_x_31) ;  /* 0xfffffff400348947 */ /* 0x000fea000383ffff */
.L_x_11:
[----:B------:R-:W1:Y:S01]  /*0c90*/  S2R R2, SR_CgaCtaId ;  /* 0x0000000000027919 */ /* 0x000e620000008800 */
[----:B0-----:R-:W-:-:S04]  /*0ca0*/  MOV R3, 0x400 ;  /* 0x0000040000037802 */ /* 0x001fc80000000f00 */
[----:B-1--4-:R-:W-:-:S05]  /*0cb0*/  LEA R4, R2, R3, 0x18 ;  /* 0x0000000302047211 */ /* 0x012fca00078ec0ff */
[----:B------:R-:W0:Y:S02]  /*0cc0*/  LDS R8, [R4+0x4008] ;  /* 0x0040080004087984 */ /* 0x000e240000000800 */
[----:B0-----:R-:W-:-:S13]  /*0cd0*/  ISETP.GE.AND P0, PT, R8, 0x1, PT ;  /* 0x000000010800780c */ /* 0x001fda0003f06270 */
[----:B------:R-:W-:Y:S05]  /*0ce0*/  @!P0 BRA `(.L_x_32) ;  /* 0x0000000000908947 */ /* 0x000fea0003800000 */
[----:B------:R-:W-:Y:S01]  /*0cf0*/  ISETP.NE.AND P0, PT, R9, RZ, PT ;  /* 0x000000ff0900720c */ /* 0x000fe20003f05270 */
[----:B------:R-:W-:-:S12]  /*0d00*/  BSSY.RECONVERGENT B0, `(.L_x_33) ;  /* 0x0000010000007945 */ /* 0x000fd80003800200 */
[----:B------:R-:W-:Y:S05]  /*0d10*/  @P0 BRA `(.L_x_34) ;  /* 0x0000000000380947 */ /* 0x000fea0003800000 */
[----:B------:R-:W0:Y:S01]  /*0d20*/  S2R R5, SR_LANEID ;  /* 0x0000000000057919 */ /* 0x000e220000000000 */
[----:B------:R-:W-:Y:S01]  /*0d30*/  VOTEU.ANY UR4, UPT, PT ;  /* 0x0000000000047886 */ /* 0x000fe200038e0100 */
[----:B--23--:R-:W1:Y:S01]  /*0d40*/  LDC.64 R6, c[0x0][0x398] ;  /* 0x0000e600ff067b82 */ /* 0x00ce620000000a00 */
[----:B------:R-:W0:Y:S01]  /*0d50*/  FLO.U32 R10, UR4 ;  /* 0x00000004000a7d00 */ /* 0x000e2200080e0000 */
[----:B------:R-:W-:-:S06]  /*0d60*/  UPOPC UR5, UR4 ;  /* 0x00000004000572bf */ /* 0x000fcc0008000000 */
[----:B------:R-:W-:Y:S01]  /*0d70*/  IMAD R11, R8, UR5, RZ ;  /* 0x00000005080b7c24 */ /* 0x000fe2000f8e02ff */
[----:B0-----:R-:W-:-:S13]  /*0d80*/  ISETP.EQ.U32.AND P0, PT, R10, R5, PT ;  /* 0x000000050a00720c */ /* 0x001fda0003f02070 */
[----:B-1----:R-:W2:Y:S01]  /*0d90*/  @P0 ATOMG.E.ADD.STRONG.GPU PT, R7, desc[UR8][R6.64], R11 ;  /* 0x8000000b060709a8 */ /* 0x002ea200081ef108 */
[----:B------:R-:W0:Y:S02]  /*0da0*/  S2R R12, SR_LTMASK ;  /* 0x00000000000c7919 */ /* 0x000e240000003900 */
[----:B0-----:R-:W-:-:S06]  /*0db0*/  LOP3.LUT R12, R12, UR4, RZ, 0xc0, !PT ;  /* 0x000000040c0c7c12 */ /* 0x001fcc000f8ec0ff */
[----:B------:R-:W0:Y:S01]  /*0dc0*/  POPC R12, R12 ;  /* 0x0000000c000c7309 */ /* 0x000e220000000000 */
[----:B--2---:R-:W0:Y:S02]  /*0dd0*/  SHFL.IDX PT, R5, R7, R10, 0x1f ;  /* 0x00001f0a07057589 */ /* 0x004e2400000e0000 */
[----:B0-----:R-:W-:-:S05]  /*0de0*/  IMAD R5, R8, R12, R5 ;  /* 0x0000000c08057224 */ /* 0x001fca00078e0205 */
[----:B------:R0:W-:Y:S02]  /*0df0*/  STS [R4+0x4], R5 ;  /* 0x0000040504007388 */ /* 0x0001e40000000800 */
.L_x_34:
[----:B------:R-:W-:Y:S05]  /*0e00*/  BSYNC.RECONVERGENT B0 ;  /* 0x0000000000007941 */ /* 0x000fea0003800200 */
.L_x_33:
[----:B------:R-:W-:Y:S01]  /*0e10*/  BAR.SYNC.DEFER_BLOCKING 0x0 ;  /* 0x0000000000007b1d */ /* 0x000fe20000010000 */
[----:B------:R-:W-:-:S05]  /*0e20*/  ISETP.GE.AND P0, PT, R9, R8, PT ;  /* 0x000000080900720c */ /* 0x000fca0003f06270 */
[----:B------:R-:W-:Y:S08]  /*0e30*/  BSSY.RECONVERGENT B0, `(.L_x_32) ;  /* 0x000000f000007945 */ /* 0x000ff00003800200 */
[----:B------:R-:W-:Y:S05]  /*0e40*/  @P0 BRA `(.L_x_35) ;  /* 0x0000000000340947 */ /* 0x000fea0003800000 */
[----:B0-----:R0:W1:Y:S01]  /*0e50*/  LDS R5, [R4+0x4] ;  /* 0x0000040004057984 */ /* 0x0010620000000800 */
[----:B--23--:R-:W2:Y:S01]  /*0e60*/  LDC.64 R6, c[0x0][0x390] ;  /* 0x0000e400ff067b82 */ /* 0x00cea20000000a00 */
[----:B------:R-:W-:Y:S02]  /*0e70*/  VIADD R11, R3, 0x8 ;  /* 0x00000008030b7836 */ /* 0x000fe40000000000 */
[----:B------:R-:W-:-:S03]  /*0e80*/  IMAD.MOV.U32 R13, RZ, RZ, R9 ;  /* 0x000000ffff0d7224 */ /* 0x000fc600078e0009 */
[----:B------:R-:W-:-:S07]  /*0e90*/  LEA R14, R2, R11, 0x18 ;  /* 0x0000000b020e7211 */ /* 0x000fce00078ec0ff */
.L_x_36:
[----:B------:R-:W-:Y:S02]  /*0ea0*/  IMAD R12, R13, 0x4, R14 ;  /* 0x000000040d0c7824 */ /* 0x000fe400078e020e */
[--C-:B-1--4-:R-:W-:Y:S02]  /*0eb0*/  IMAD.IADD R11, R5, 0x1, R13.reuse ;  /* 0x00000001050b7824 */ /* 0x112fe400078e020d */
[----:B------:R-:W-:Y:S01]  /*0ec0*/  IMAD.IADD R13, R0, 0x1, R13 ;  /* 0x00000001000d7824 */ /* 0x000fe200078e020d */
[----:B------:R-:W1:Y:S01]  /*0ed0*/  LDS R15, [R12] ;  /* 0x000000000c0f7984 */ /* 0x000e620000000800 */
[----:B--2---:R-:W-:-:S03]  /*0ee0*/  IMAD.WIDE R10, R11, 0x4, R6 ;  /* 0x000000040b0a7825 */ /* 0x004fc600078e0206 */
[----:B------:R-:W-:Y:S02]  /*0ef0*/  ISETP.GE.AND P0, PT, R13, R8, PT ;  /* 0x000000080d00720c */ /* 0x000fe40003f06270 */
[----:B-1----:R4:W-:Y:S11]  /*0f00*/  STG.E desc[UR8][R10.64], R15 ;  /* 0x0000000f0a007986 */ /* 0x0029f6000c101908 */
[----:B------:R-:W-:Y:S05]  /*0f10*/  @!P0 BRA `(.L_x_36) ;  /* 0xfffffffc00e08947 */ /* 0x000fea000383ffff */
.L_x_35:
[----:B------:R-:W-:Y:S05]  /*0f20*/  BSYNC.RECONVERGENT B0 ;  /* 0x0000000000007941 */ /* 0x000fea0003800200 */
.L_x_32:
[----:B------:R-:W1:Y:S02]  /*0f30*/  LDS R8, [R4+0x400c] ;  /* 0x00400c0004087984 */ /* 0x000e640000000800 */
[----:B-1----:R-:W-:-:S13]  /*0f40*/  ISETP.GE.AND P0, PT, R8, 0x1, PT ;  /* 0x000000010800780c */ /* 0x002fda0003f06270 */
[----:B------:R-:W-:Y:S05]  /*0f50*/  @!P0 EXIT ;  /* 0x000000000000894d */ /* 0x000fea0003800000 */
[C---:B------:R-:W-:Y:S01]  /*0f60*/  ISETP.NE.AND P1, PT, R9.reuse, RZ, PT ;  /* 0x000000ff0900720c */ /* 0x040fe20003f25270 */
[----:B------:R-:W-:Y:S01]  /*0f70*/  BSSY.RECONVERGENT B0, `(.L_x_37) ;  /* 0x0000011000007945 */ /* 0x000fe20003800200 */
[----:B------:R-:W-:-:S11]  /*0f80*/  ISETP.GE.AND P0, PT, R9, R8, PT ;  /* 0x000000080900720c */ /* 0x000fd60003f06270 */
[----:B------:R-:W-:Y:S05]  /*0f90*/  @P1 BRA `(.L_x_38) ;  /* 0x0000000000381947 */ /* 0x000fea0003800000 */
[----:B0-----:R-:W0:Y:S01]  /*0fa0*/  S2R R5, SR_LANEID ;  /* 0x0000000000057919 */ /* 0x001e220000000000 */
[----:B------:R-:W-:Y:S01]  /*0fb0*/  VOTEU.ANY UR4, UPT, PT ;  /* 0x0000000000047886 */ /* 0x000fe200038e0100 */
[----:B--23--:R-:W1:Y:S01]  /*0fc0*/  LDC.64 R6, c[0x0][0x3a8] ;  /* 0x0000ea00ff067b82 */ /* 0x00ce620000000a00 */
[----:B----4-:R-:W0:Y:S01]  /*0fd0*/  FLO.U32 R10, UR4 ;  /* 0x00000004000a7d00 */ /* 0x010e2200080e0000 */
        /* <DEDUP_REMOVED lines=10> */
.L_x_38:
[----:B------:R-:W-:Y:S05]  /*1080*/  BSYNC.RECONVERGENT B0 ;  /* 0x0000000000007941 */ /* 0x000fea0003800200 */
.L_x_37:
[----:B------:R-:W-:Y:S06]  /*1090*/  BAR.SYNC.DEFER_BLOCKING 0x0 ;  /* 0x0000000000007b1d */ /* 0x000fec0000010000 */
[----:B------:R-:W-:Y:S05]  /*10a0*/  @P0 EXIT ;  /* 0x000000000000094d */ /* 0x000fea0003800000 */
[----:B01----:R-:W0:Y:S01]  /*10b0*/  LDS R4, [R4+0x4] ;  /* 0x0000040004047984 */ /* 0x003e220000000800 */
[----:B--23--:R-:W1:Y:S01]  /*10c0*/  LDC.64 R6, c[0x0][0x3a0] ;  /* 0x0000e800ff067b82 */ /* 0x00ce620000000a00 */
[----:B------:R-:W-:-:S05]  /*10d0*/  VIADD R3, R3, 0x2008 ;  /* 0x0000200803037836 */ /* 0x000fca0000000000 */
[----:B----4-:R-:W-:-:S07]  /*10e0*/  LEA R10, R2, R3, 0x18 ;  /* 0x00000003020a7211 */ /* 0x010fce00078ec0ff */
.L_x_39:
[----:B--2---:R-:W-:Y:S02]  /*10f0*/  IMAD R5, R9, 0x4, R10 ;  /* 0x0000000409057824 */ /* 0x004fe400078e020a */
[--C-:B0-----:R-:W-:Y:S02]  /*1100*/  IMAD.IADD R3, R4, 0x1, R9.reuse ;  /* 0x0000000104037824 */ /* 0x101fe400078e0209 */
[----:B------:R-:W-:Y:S02]  /*1110*/  IMAD.IADD R9, R0, 0x1, R9 ;  /* 0x0000000100097824 */ /* 0x000fe400078e0209 */
[----:B------:R-:W0:Y:S01]  /*1120*/  LDS R5, [R5] ;  /* 0x0000000005057984 */ /* 0x000e220000000800 */
[----:B-1----:R-:W-:Y:S02]  /*1130*/  IMAD.WIDE R2, R3, 0x4, R6 ;  /* 0x0000000403027825 */ /* 0x002fe400078e0206 */
[----:B------:R-:W-:-:S03]  /*1140*/  ISETP.GE.AND P0, PT, R9, R8, PT ;  /* 0x000000080900720c */ /* 0x000fc60003f06270 */
[----:B0-----:R2:W-:Y:S10]  /*1150*/  STG.E desc[UR8][R2.64], R5 ;  /* 0x0000000502007986 */ /* 0x0015f4000c101908 */
[----:B------:R-:W-:Y:S05]  /*1160*/  @!P0 BRA `(.L_x_39) ;  /* 0xfffffffc00e08947 */ /* 0x000fea000383ffff */
[----:B------:R-:W-:Y:S05]  /*1170*/  EXIT ;  /* 0x000000000000794d */ /* 0x000fea0003800000 */
.L_x_40:
        /* <DEDUP_REMOVED lines=16> */
.L_x_42:


//--------------------- .nv.shared._Z13min_distancesPiS_iiiP9MinResult --------------------------
	.section	.nv.shared._Z13min_distancesPiS_iiiP9MinResult,"aw",@nobits
	.sectionflags	@""
	.align	4
.nv.shared._Z13min_distancesPiS_iiiP9MinResult:
	.zero		5120


//--------------------- .nv.shared.reserved.0     --------------------------
	.section	.nv.shared.reserved.0,"aw",@nobits
	.weak		__nv_reservedSMEM_offset_0_alias
	.size		__nv_reservedSMEM_offset_0_alias, 0, 64
	.other		__nv_reservedSMEM_offset_0_alias,@"STO_CUDA_RESERVED_SHARED STV_DEFAULT"
__nv_reservedSMEM_offset_0_alias:
	.zero		0
	.zero		64


//--------------------- .nv.shared._Z12index_shapesPiiS_S_S_S_ --------------------------
	.section	.nv.shared._Z12index_shapesPiiS_S_S_S_,"aw",@nobits
	.sectionflags	@""
	.align	4
.nv.shared._Z12index_shapesPiiS_S_S_S_:
	.zero		17424


//--------------------- .nv.constant0._Z13min_distancesPiS_iiiP9MinResult --------------------------
	.section	.nv.constant0._Z13min_distancesPiS_iiiP9MinResult,"a",@progbits
	.sectionflags	@""
	.align	4
.nv.constant0._Z13min_distancesPiS_iiiP9MinResult:
	.zero		936


//--------------------- .nv.constant0._Z12index_shapesPiiS_S_S_S_ --------------------------
	.section	.nv.constant0._Z12index_shapesPiiS_S_S_S_,"a",@progbits
	.sectionflags	@""
	.align	4
.nv.constant0._Z12index_shapesPiiS_S_S_S_:
	.zero		944


//--------------------- SYMBOLS --------------------------

	.type		.nv.reservedSmem.offset0,@object
	.size		.nv.reservedSmem.offset0,0x4
	.type		.nv.reservedSmem.cap,@object
	.size		.nv.reservedSmem.cap,0x4
